//
// Generated by NVIDIA NVVM Compiler
//
// Compiler Build ID: CL-36424714
// Cuda compilation tools, release 13.0, V13.0.88
// Based on NVVM 20.0.0
//

.version 9.0
.target sm_100
.address_size 64

	// .globl	_Z10pw_biasAddPfS_ii

.visible .entry _Z10pw_biasAddPfS_ii(
	.param .u64 .ptr .align 1 _Z10pw_biasAddPfS_ii_param_0,
	.param .u64 .ptr .align 1 _Z10pw_biasAddPfS_ii_param_1,
	.param .u32 _Z10pw_biasAddPfS_ii_param_2,
	.param .u32 _Z10pw_biasAddPfS_ii_param_3
)
{
	.reg .pred 	%p<2>;
	.reg .b32 	%r<8>;
	.reg .b32 	%f<4>;
	.reg .b64 	%rd<9>;

	ld.param.u64 	%rd1, [_Z10pw_biasAddPfS_ii_param_0];
	ld.param.u64 	%rd2, [_Z10pw_biasAddPfS_ii_param_1];
	ld.param.u32 	%r3, [_Z10pw_biasAddPfS_ii_param_2];
	ld.param.u32 	%r2, [_Z10pw_biasAddPfS_ii_param_3];
	mov.u32 	%r4, %ctaid.x;
	mov.u32 	%r5, %ntid.x;
	mov.u32 	%r6, %tid.x;
	mad.lo.s32 	%r1, %r4, %r5, %r6;
	setp.ge.s32 	%p1, %r1, %r3;
	@%p1 bra 	$L__BB0_2;
	cvta.to.global.u64 	%rd3, %rd2;
	cvta.to.global.u64 	%rd4, %rd1;
	rem.s32 	%r7, %r1, %r2;
	mul.wide.s32 	%rd5, %r7, 4;
	add.s64 	%rd6, %rd3, %rd5;
	ld.global.f32 	%f1, [%rd6];
	mul.wide.s32 	%rd7, %r1, 4;
	add.s64 	%rd8, %rd4, %rd7;
	ld.global.f32 	%f2, [%rd8];
	add.f32 	%f3, %f1, %f2;
	st.global.f32 	[%rd8], %f3;
$L__BB0_2:
	ret;

}
	// .globl	_Z9pw_vecAddPfS_S_i
.visible .entry _Z9pw_vecAddPfS_S_i(
	.param .u64 .ptr .align 1 _Z9pw_vecAddPfS_S_i_param_0,
	.param .u64 .ptr .align 1 _Z9pw_vecAddPfS_S_i_param_1,
	.param .u64 .ptr .align 1 _Z9pw_vecAddPfS_S_i_param_2,
	.param .u32 _Z9pw_vecAddPfS_S_i_param_3
)
{
	.reg .pred 	%p<2>;
	.reg .b32 	%r<6>;
	.reg .b32 	%f<4>;
	.reg .b64 	%rd<11>;

	ld.param.u64 	%rd1, [_Z9pw_vecAddPfS_S_i_param_0];
	ld.param.u64 	%rd2, [_Z9pw_vecAddPfS_S_i_param_1];
	ld.param.u64 	%rd3, [_Z9pw_vecAddPfS_S_i_param_2];
	ld.param.u32 	%r2, [_Z9pw_vecAddPfS_S_i_param_3];
	mov.u32 	%r3, %ctaid.x;
	mov.u32 	%r4, %ntid.x;
	mov.u32 	%r5, %tid.x;
	mad.lo.s32 	%r1, %r3, %r4, %r5;
	setp.ge.s32 	%p1, %r1, %r2;
	@%p1 bra 	$L__BB1_2;
	cvta.to.global.u64 	%rd4, %rd2;
	cvta.to.global.u64 	%rd5, %rd3;
	cvta.to.global.u64 	%rd6, %rd1;
	mul.wide.s32 	%rd7, %r1, 4;
	add.s64 	%rd8, %rd4, %rd7;
	ld.global.f32 	%f1, [%rd8];
	add.s64 	%rd9, %rd5, %rd7;
	ld.global.f32 	%f2, [%rd9];
	add.f32 	%f3, %f1, %f2;
	add.s64 	%rd10, %rd6, %rd7;
	st.global.f32 	[%rd10], %f3;
$L__BB1_2:
	ret;

}
	// .globl	_Z9pw_vecMulPfS_S_i
.visible .entry _Z9pw_vecMulPfS_S_i(
	.param .u64 .ptr .align 1 _Z9pw_vecMulPfS_S_i_param_0,
	.param .u64 .ptr .align 1 _Z9pw_vecMulPfS_S_i_param_1,
	.param .u64 .ptr .align 1 _Z9pw_vecMulPfS_S_i_param_2,
	.param .u32 _Z9pw_vecMulPfS_S_i_param_3
)
{
	.reg .pred 	%p<2>;
	.reg .b32 	%r<6>;
	.reg .b32 	%f<4>;
	.reg .b64 	%rd<11>;

	ld.param.u64 	%rd1, [_Z9pw_vecMulPfS_S_i_param_0];
	ld.param.u64 	%rd2, [_Z9pw_vecMulPfS_S_i_param_1];
	ld.param.u64 	%rd3, [_Z9pw_vecMulPfS_S_i_param_2];
	ld.param.u32 	%r2, [_Z9pw_vecMulPfS_S_i_param_3];
	mov.u32 	%r3, %ctaid.x;
	mov.u32 	%r4, %ntid.x;
	mov.u32 	%r5, %tid.x;
	mad.lo.s32 	%r1, %r3, %r4, %r5;
	setp.ge.s32 	%p1, %r1, %r2;
	@%p1 bra 	$L__BB2_2;
	cvta.to.global.u64 	%rd4, %rd2;
	cvta.to.global.u64 	%rd5, %rd3;
	cvta.to.global.u64 	%rd6, %rd1;
	mul.wide.s32 	%rd7, %r1, 4;
	add.s64 	%rd8, %rd4, %rd7;
	ld.global.f32 	%f1, [%rd8];
	add.s64 	%rd9, %rd5, %rd7;
	ld.global.f32 	%f2, [%rd9];
	mul.f32 	%f3, %f1, %f2;
	add.s64 	%rd10, %rd6, %rd7;
	st.global.f32 	[%rd10], %f3;
$L__BB2_2:
	ret;

}
	// .globl	_Z7pw_tanhPfS_i
.visible .entry _Z7pw_tanhPfS_i(
	.param .u64 .ptr .align 1 _Z7pw_tanhPfS_i_param_0,
	.param .u64 .ptr .align 1 _Z7pw_tanhPfS_i_param_1,
	.param .u32 _Z7pw_tanhPfS_i_param_2
)
{
	.reg .pred 	%p<4>;
	.reg .b32 	%r<6>;
	.reg .b32 	%f<17>;
	.reg .b64 	%rd<8>;

	ld.param.u64 	%rd1, [_Z7pw_tanhPfS_i_param_0];
	ld.param.u64 	%rd2, [_Z7pw_tanhPfS_i_param_1];
	ld.param.u32 	%r2, [_Z7pw_tanhPfS_i_param_2];
	mov.u32 	%r3, %ctaid.x;
	mov.u32 	%r4, %ntid.x;
	mov.u32 	%r5, %tid.x;
	mad.lo.s32 	%r1, %r3, %r4, %r5;
	setp.ge.s32 	%p1, %r1, %r2;
	@%p1 bra 	$L__BB3_2;
	cvta.to.global.u64 	%rd3, %rd2;
	cvta.to.global.u64 	%rd4, %rd1;
	mul.wide.s32 	%rd5, %r1, 4;
	add.s64 	%rd6, %rd3, %rd5;
	ld.global.f32 	%f1, [%rd6];
	abs.f32 	%f2, %f1;
	mul.f32 	%f3, %f2, 0f4038AA3B;
	ex2.approx.ftz.f32 	%f4, %f3;
	add.f32 	%f5, %f4, 0f3F800000;
	rcp.approx.ftz.f32 	%f6, %f5;
	fma.rn.f32 	%f7, %f6, 0fC0000000, 0f3F800000;
	setp.ge.f32 	%p2, %f2, 0f41102CB4;
	selp.f32 	%f8, 0f3F800000, %f7, %p2;
	copysign.f32 	%f9, %f1, %f8;
	mul.f32 	%f10, %f1, %f1;
	fma.rn.f32 	%f11, %f10, 0f3C80F082, 0fBD563CAE;
	fma.rn.f32 	%f12, %f11, %f10, 0f3E085941;
	fma.rn.f32 	%f13, %f12, %f10, 0fBEAAA9ED;
	fma.rn.f32 	%f14, %f13, %f10, 0f00000000;
	fma.rn.f32 	%f15, %f14, %f1, %f1;
	setp.ge.f32 	%p3, %f2, 0f3F19999A;
	selp.f32 	%f16, %f9, %f15, %p3;
	add.s64 	%rd7, %rd4, %rd5;
	st.global.f32 	[%rd7], %f16;
$L__BB3_2:
	ret;

}
	// .globl	_Z10pw_sigmoidPfS_i
.visible .entry _Z10pw_sigmoidPfS_i(
	.param .u64 .ptr .align 1 _Z10pw_sigmoidPfS_i_param_0,
	.param .u64 .ptr .align 1 _Z10pw_sigmoidPfS_i_param_1,
	.param .u32 _Z10pw_sigmoidPfS_i_param_2
)
{
	.reg .pred 	%p<2>;
	.reg .b32 	%r<8>;
	.reg .b32 	%f<15>;
	.reg .b64 	%rd<8>;

	ld.param.u64 	%rd1, [_Z10pw_sigmoidPfS_i_param_0];
	ld.param.u64 	%rd2, [_Z10pw_sigmoidPfS_i_param_1];
	ld.param.u32 	%r2, [_Z10pw_sigmoidPfS_i_param_2];
	mov.u32 	%r3, %ctaid.x;
	mov.u32 	%r4, %ntid.x;
	mov.u32 	%r5, %tid.x;
	mad.lo.s32 	%r1, %r3, %r4, %r5;
	setp.ge.s32 	%p1, %r1, %r2;
	@%p1 bra 	$L__BB4_2;
	cvta.to.global.u64 	%rd3, %rd2;
	cvta.to.global.u64 	%rd4, %rd1;
	mul.wide.s32 	%rd5, %r1, 4;
	add.s64 	%rd6, %rd3, %rd5;
	ld.global.f32 	%f1, [%rd6];
	fma.rn.f32 	%f2, %f1, 0fBBBB989D, 0f3F000000;
	cvt.sat.f32.f32 	%f3, %f2;
	mov.f32 	%f4, 0f4B400001;
	mov.f32 	%f5, 0f437C0000;
	fma.rm.f32 	%f6, %f3, %f5, %f4;
	add.f32 	%f7, %f6, 0fCB40007F;
	neg.f32 	%f8, %f7;
	fma.rn.f32 	%f9, %f1, 0fBFB8AA3B, %f8;
	fma.rn.f32 	%f10, %f1, 0fB2A57060, %f9;
	mov.b32 	%r6, %f6;
	shl.b32 	%r7, %r6, 23;
	mov.b32 	%f11, %r7;
	ex2.approx.ftz.f32 	%f12, %f10;
	fma.rn.f32 	%f13, %f12, %f11, 0f3F800000;
	rcp.rn.f32 	%f14, %f13;
	add.s64 	%rd7, %rd4, %rd5;
	st.global.f32 	[%rd7], %f14;
$L__BB4_2:
	ret;

}
	// .globl	_Z15LSTM_unit_fusediiPfS_S_S_S_S_S_b
.visible .entry _Z15LSTM_unit_fusediiPfS_S_S_S_S_S_b(
	.param .u32 _Z15LSTM_unit_fusediiPfS_S_S_S_S_S_b_param_0,
	.param .u32 _Z15LSTM_unit_fusediiPfS_S_S_S_S_S_b_param_1,
	.param .u64 .ptr .align 1 _Z15LSTM_unit_fusediiPfS_S_S_S_S_S_b_param_2,
	.param .u64 .ptr .align 1 _Z15LSTM_unit_fusediiPfS_S_S_S_S_S_b_param_3,
	.param .u64 .ptr .align 1 _Z15LSTM_unit_fusediiPfS_S_S_S_S_S_b_param_4,
	.param .u64 .ptr .align 1 _Z15LSTM_unit_fusediiPfS_S_S_S_S_S_b_param_5,
	.param .u64 .ptr .align 1 _Z15LSTM_unit_fusediiPfS_S_S_S_S_S_b_param_6,
	.param .u64 .ptr .align 1 _Z15LSTM_unit_fusediiPfS_S_S_S_S_S_b_param_7,
	.param .u64 .ptr .align 1 _Z15LSTM_unit_fusediiPfS_S_S_S_S_S_b_param_8,
	.param .u8 _Z15LSTM_unit_fusediiPfS_S_S_S_S_S_b_param_9
)
{
	.reg .pred 	%p<7>;
	.reg .b16 	%rs<2>;
	.reg .b32 	%r<19>;
	.reg .b32 	%f<134>;
	.reg .b64 	%rd<63>;

	ld.param.u32 	%r5, [_Z15LSTM_unit_fusediiPfS_S_S_S_S_S_b_param_0];
	ld.param.u32 	%r6, [_Z15LSTM_unit_fusediiPfS_S_S_S_S_S_b_param_1];
	ld.param.u64 	%rd8, [_Z15LSTM_unit_fusediiPfS_S_S_S_S_S_b_param_2];
	ld.param.u64 	%rd9, [_Z15LSTM_unit_fusediiPfS_S_S_S_S_S_b_param_3];
	ld.param.u64 	%rd10, [_Z15LSTM_unit_fusediiPfS_S_S_S_S_S_b_param_4];
	ld.param.u64 	%rd4, [_Z15LSTM_unit_fusediiPfS_S_S_S_S_S_b_param_5];
	ld.param.u64 	%rd5, [_Z15LSTM_unit_fusediiPfS_S_S_S_S_S_b_param_6];
	ld.param.u64 	%rd6, [_Z15LSTM_unit_fusediiPfS_S_S_S_S_S_b_param_7];
	ld.param.u64 	%rd7, [_Z15LSTM_unit_fusediiPfS_S_S_S_S_S_b_param_8];
	ld.param.s8 	%rs1, [_Z15LSTM_unit_fusediiPfS_S_S_S_S_S_b_param_9];
	cvta.to.global.u64 	%rd1, %rd10;
	cvta.to.global.u64 	%rd2, %rd8;
	cvta.to.global.u64 	%rd3, %rd9;
	mov.u32 	%r7, %ctaid.x;
	mov.u32 	%r8, %ntid.x;
	mov.u32 	%r9, %tid.x;
	mad.lo.s32 	%r1, %r7, %r8, %r9;
	mul.lo.s32 	%r10, %r6, %r5;
	setp.ge.s32 	%p1, %r1, %r10;
	@%p1 bra 	$L__BB5_5;
	div.s32 	%r11, %r1, %r5;
	mul.lo.s32 	%r12, %r11, %r5;
	sub.s32 	%r2, %r1, %r12;
	shl.b32 	%r3, %r5, 2;
	mad.lo.s32 	%r4, %r3, %r11, %r2;
	setp.ne.s16 	%p2, %rs1, 0;
	@%p2 bra 	$L__BB5_3;
	mul.wide.s32 	%rd36, %r4, 4;
	add.s64 	%rd37, %rd3, %rd36;
	ld.global.nc.f32 	%f37, [%rd37];
	add.s64 	%rd38, %rd2, %rd36;
	ld.global.nc.f32 	%f38, [%rd38];
	add.f32 	%f39, %f37, %f38;
	mul.wide.s32 	%rd39, %r2, 4;
	add.s64 	%rd40, %rd1, %rd39;
	ld.global.nc.f32 	%f40, [%rd40];
	mul.wide.s32 	%rd41, %r3, 4;
	add.s64 	%rd42, %rd40, %rd41;
	ld.global.nc.f32 	%f41, [%rd42];
	add.f32 	%f42, %f40, %f41;
	add.f32 	%f133, %f39, %f42;
	mul.wide.s32 	%rd43, %r5, 4;
	add.s64 	%rd44, %rd37, %rd43;
	ld.global.nc.f32 	%f43, [%rd44];
	add.s64 	%rd45, %rd38, %rd43;
	ld.global.nc.f32 	%f44, [%rd45];
	add.f32 	%f45, %f43, %f44;
	add.s64 	%rd46, %rd40, %rd43;
	ld.global.nc.f32 	%f46, [%rd46];
	add.s64 	%rd47, %rd46, %rd41;
	ld.global.nc.f32 	%f47, [%rd47];
	add.f32 	%f48, %f46, %f47;
	add.f32 	%f132, %f45, %f48;
	add.s64 	%rd48, %rd44, %rd43;
	ld.global.nc.f32 	%f49, [%rd48];
	add.s64 	%rd49, %rd45, %rd43;
	ld.global.nc.f32 	%f50, [%rd49];
	add.f32 	%f51, %f49, %f50;
	add.s64 	%rd50, %rd46, %rd43;
	ld.global.nc.f32 	%f52, [%rd50];
	add.s64 	%rd51, %rd50, %rd41;
	ld.global.nc.f32 	%f53, [%rd51];
	add.f32 	%f54, %f52, %f53;
	add.f32 	%f131, %f51, %f54;
	add.s64 	%rd52, %rd48, %rd43;
	ld.global.nc.f32 	%f55, [%rd52];
	add.s64 	%rd53, %rd49, %rd43;
	ld.global.nc.f32 	%f56, [%rd53];
	add.f32 	%f57, %f55, %f56;
	add.s64 	%rd54, %rd50, %rd43;
	ld.global.nc.f32 	%f58, [%rd54];
	add.s64 	%rd55, %rd54, %rd41;
	ld.global.nc.f32 	%f59, [%rd55];
	add.f32 	%f60, %f58, %f59;
	add.f32 	%f130, %f57, %f60;
	bra.uni 	$L__BB5_4;
$L__BB5_3:
	mul.wide.s32 	%rd11, %r4, 4;
	add.s64 	%rd12, %rd3, %rd11;
	ld.global.nc.f32 	%f13, [%rd12];
	add.s64 	%rd13, %rd2, %rd11;
	ld.global.nc.f32 	%f14, [%rd13];
	add.f32 	%f15, %f13, %f14;
	mul.wide.s32 	%rd14, %r2, 4;
	add.s64 	%rd15, %rd1, %rd14;
	ld.global.nc.f32 	%f16, [%rd15];
	mul.wide.s32 	%rd16, %r3, 4;
	add.s64 	%rd17, %rd15, %rd16;
	ld.global.nc.f32 	%f17, [%rd17];
	add.f32 	%f18, %f16, %f17;
	add.f32 	%f133, %f15, %f18;
	cvta.to.global.u64 	%rd18, %rd4;
	add.s64 	%rd19, %rd18, %rd11;
	st.global.f32 	[%rd19], %f133;
	mul.wide.s32 	%rd20, %r5, 4;
	add.s64 	%rd21, %rd12, %rd20;
	ld.global.nc.f32 	%f19, [%rd21];
	add.s64 	%rd22, %rd13, %rd20;
	ld.global.nc.f32 	%f20, [%rd22];
	add.f32 	%f21, %f19, %f20;
	add.s64 	%rd23, %rd15, %rd20;
	ld.global.nc.f32 	%f22, [%rd23];
	add.s64 	%rd24, %rd23, %rd16;
	ld.global.nc.f32 	%f23, [%rd24];
	add.f32 	%f24, %f22, %f23;
	add.f32 	%f132, %f21, %f24;
	add.s64 	%rd25, %rd19, %rd20;
	st.global.f32 	[%rd25], %f132;
	add.s64 	%rd26, %rd21, %rd20;
	ld.global.nc.f32 	%f25, [%rd26];
	add.s64 	%rd27, %rd22, %rd20;
	ld.global.nc.f32 	%f26, [%rd27];
	add.f32 	%f27, %f25, %f26;
	add.s64 	%rd28, %rd23, %rd20;
	ld.global.nc.f32 	%f28, [%rd28];
	add.s64 	%rd29, %rd28, %rd16;
	ld.global.nc.f32 	%f29, [%rd29];
	add.f32 	%f30, %f28, %f29;
	add.f32 	%f131, %f27, %f30;
	add.s64 	%rd30, %rd25, %rd20;
	st.global.f32 	[%rd30], %f131;
	add.s64 	%rd31, %rd26, %rd20;
	ld.global.nc.f32 	%f31, [%rd31];
	add.s64 	%rd32, %rd27, %rd20;
	ld.global.nc.f32 	%f32, [%rd32];
	add.f32 	%f33, %f31, %f32;
	add.s64 	%rd33, %rd28, %rd20;
	ld.global.nc.f32 	%f34, [%rd33];
	add.s64 	%rd34, %rd33, %rd16;
	ld.global.nc.f32 	%f35, [%rd34];
	add.f32 	%f36, %f34, %f35;
	add.f32 	%f130, %f33, %f36;
	add.s64 	%rd35, %rd30, %rd20;
	st.global.f32 	[%rd35], %f130;
$L__BB5_4:
	fma.rn.f32 	%f61, %f133, 0fBBBB989D, 0f3F000000;
	cvt.sat.f32.f32 	%f62, %f61;
	mov.f32 	%f63, 0f4B400001;
	mov.f32 	%f64, 0f437C0000;
	fma.rm.f32 	%f65, %f62, %f64, %f63;
	add.f32 	%f66, %f65, 0fCB40007F;
	neg.f32 	%f67, %f66;
	fma.rn.f32 	%f68, %f133, 0fBFB8AA3B, %f67;
	fma.rn.f32 	%f69, %f133, 0fB2A57060, %f68;
	mov.b32 	%r13, %f65;
	shl.b32 	%r14, %r13, 23;
	mov.b32 	%f70, %r14;
	ex2.approx.ftz.f32 	%f71, %f69;
	fma.rn.f32 	%f72, %f71, %f70, 0f3F800000;
	rcp.rn.f32 	%f73, %f72;
	fma.rn.f32 	%f74, %f132, 0fBBBB989D, 0f3F000000;
	cvt.sat.f32.f32 	%f75, %f74;
	fma.rm.f32 	%f76, %f75, %f64, %f63;
	add.f32 	%f77, %f76, 0fCB40007F;
	neg.f32 	%f78, %f77;
	fma.rn.f32 	%f79, %f132, 0fBFB8AA3B, %f78;
	fma.rn.f32 	%f80, %f132, 0fB2A57060, %f79;
	mov.b32 	%r15, %f76;
	shl.b32 	%r16, %r15, 23;
	mov.b32 	%f81, %r16;
	ex2.approx.ftz.f32 	%f82, %f80;
	fma.rn.f32 	%f83, %f82, %f81, 0f3F800000;
	rcp.rn.f32 	%f84, %f83;
	abs.f32 	%f85, %f131;
	mul.f32 	%f86, %f85, 0f4038AA3B;
	ex2.approx.ftz.f32 	%f87, %f86;
	add.f32 	%f88, %f87, 0f3F800000;
	rcp.approx.ftz.f32 	%f89, %f88;
	fma.rn.f32 	%f90, %f89, 0fC0000000, 0f3F800000;
	setp.ge.f32 	%p3, %f85, 0f41102CB4;
	selp.f32 	%f91, 0f3F800000, %f90, %p3;
	copysign.f32 	%f92, %f131, %f91;
	mul.f32 	%f93, %f131, %f131;
	fma.rn.f32 	%f94, %f93, 0f3C80F082, 0fBD563CAE;
	fma.rn.f32 	%f95, %f94, %f93, 0f3E085941;
	fma.rn.f32 	%f96, %f95, %f93, 0fBEAAA9ED;
	fma.rn.f32 	%f97, %f96, %f93, 0f00000000;
	fma.rn.f32 	%f98, %f97, %f131, %f131;
	setp.ge.f32 	%p4, %f85, 0f3F19999A;
	selp.f32 	%f99, %f92, %f98, %p4;
	fma.rn.f32 	%f100, %f130, 0fBBBB989D, 0f3F000000;
	cvt.sat.f32.f32 	%f101, %f100;
	fma.rm.f32 	%f102, %f101, %f64, %f63;
	add.f32 	%f103, %f102, 0fCB40007F;
	neg.f32 	%f104, %f103;
	fma.rn.f32 	%f105, %f130, 0fBFB8AA3B, %f104;
	fma.rn.f32 	%f106, %f130, 0fB2A57060, %f105;
	mov.b32 	%r17, %f102;
	shl.b32 	%r18, %r17, 23;
	mov.b32 	%f107, %r18;
	ex2.approx.ftz.f32 	%f108, %f106;
	fma.rn.f32 	%f109, %f108, %f107, 0f3F800000;
	rcp.rn.f32 	%f110, %f109;
	cvta.to.global.u64 	%rd56, %rd6;
	mul.wide.s32 	%rd57, %r1, 4;
	add.s64 	%rd58, %rd56, %rd57;
	ld.global.nc.f32 	%f111, [%rd58];
	mul.f32 	%f112, %f73, %f99;
	fma.rn.f32 	%f113, %f111, %f84, %f112;
	cvta.to.global.u64 	%rd59, %rd7;
	add.s64 	%rd60, %rd59, %rd57;
	st.global.f32 	[%rd60], %f113;
	abs.f32 	%f114, %f113;
	mul.f32 	%f115, %f114, 0f4038AA3B;
	ex2.approx.ftz.f32 	%f116, %f115;
	add.f32 	%f117, %f116, 0f3F800000;
	rcp.approx.ftz.f32 	%f118, %f117;
	fma.rn.f32 	%f119, %f118, 0fC0000000, 0f3F800000;
	setp.ge.f32 	%p5, %f114, 0f41102CB4;
	selp.f32 	%f120, 0f3F800000, %f119, %p5;
	copysign.f32 	%f121, %f113, %f120;
	mul.f32 	%f122, %f113, %f113;
	fma.rn.f32 	%f123, %f122, 0f3C80F082, 0fBD563CAE;
	fma.rn.f32 	%f124, %f123, %f122, 0f3E085941;
	fma.rn.f32 	%f125, %f124, %f122, 0fBEAAA9ED;
	fma.rn.f32 	%f126, %f125, %f122, 0f00000000;
	fma.rn.f32 	%f127, %f126, %f113, %f113;
	setp.ge.f32 	%p6, %f114, 0f3F19999A;
	selp.f32 	%f128, %f121, %f127, %p6;
	mul.f32 	%f129, %f110, %f128;
	cvta.to.global.u64 	%rd61, %rd5;
	add.s64 	%rd62, %rd61, %rd57;
	st.global.f32 	[%rd62], %f129;
$L__BB5_5:
	ret;

}


// ===== COMPILED SASS (sm_100) =====

	.target	sm_100

	.elftype	@"ET_EXEC"


//--------------------- .note.nv.tkinfo           --------------------------
	.section	.note.nv.tkinfo,"",@"SHT_NOTE"
	.sectionflags	@"SHF_NOTE_NV_TKINFO"
	.tkinfo
        /*0018*/ 	.word	0x00000002
        /*0030*/ 	.string	""
        /*0030*/ 	.string	"ptxas"
        /*0030*/ 	.string	"Cuda compilation tools, release 13.0, V13.0.88"
        /*0030*/ 	.string	"Build cuda_13.0.r13.0/compiler.36424714_0"
        /*0030*/ 	.string	"-arch sm_100 -m 64 "



//--------------------- .note.nv.cuinfo           --------------------------
	.section	.note.nv.cuinfo,"",@"SHT_NOTE"
	.sectionflags	@"SHF_NOTE_NV_CUINFO"
        /*0018*/ 	.short	0x0002
        /*001a*/ 	.short	0x0064
        /*001c*/ 	.short	0x0082
	.zero		2


//--------------------- .nv.info                  --------------------------
	.section	.nv.info,"",@"SHT_CUDA_INFO"
	.align	4


	//----- nvinfo : EIATTR_REGCOUNT
	.align		4
        /*0000*/ 	.byte	0x04, 0x2f
        /*0002*/ 	.short	(.L_1 - .L_0)
	.align		4
.L_0:
        /*0004*/ 	.word	index@(_Z10pw_biasAddPfS_ii)
        /*0008*/ 	.word	0x0000000c


	//----- nvinfo : EIATTR_FRAME_SIZE
	.align		4
.L_1:
        /*000c*/ 	.byte	0x04, 0x11
        /*000e*/ 	.short	(.L_3 - .L_2)
	.align		4
.L_2:
        /*0010*/ 	.word	index@(_Z10pw_biasAddPfS_ii)
        /*0014*/ 	.word	0x00000000


	//----- nvinfo : EIATTR_REGCOUNT
	.align		4
.L_3:
        /*0018*/ 	.byte	0x04, 0x2f
        /*001a*/ 	.short	(.L_5 - .L_4)
	.align		4
.L_4:
        /*001c*/ 	.word	index@(_Z9pw_vecAddPfS_S_i)
        /*0020*/ 	.word	0x0000000c


	//----- nvinfo : EIATTR_FRAME_SIZE
	.align		4
.L_5:
        /*0024*/ 	.byte	0x04, 0x11
        /*0026*/ 	.short	(.L_7 - .L_6)
	.align		4
.L_6:
        /*0028*/ 	.word	index@(_Z9pw_vecAddPfS_S_i)
        /*002c*/ 	.word	0x00000000


	//----- nvinfo : EIATTR_REGCOUNT
	.align		4
.L_7:
        /*0030*/ 	.byte	0x04, 0x2f
        /*0032*/ 	.short	(.L_9 - .L_8)
	.align		4
.L_8:
        /*0034*/ 	.word	index@(_Z9pw_vecMulPfS_S_i)
        /*0038*/ 	.word	0x0000000c


	//----- nvinfo : EIATTR_FRAME_SIZE
	.align		4
.L_9:
        /*003c*/ 	.byte	0x04, 0x11
        /*003e*/ 	.short	(.L_11 - .L_10)
	.align		4
.L_10:
        /*0040*/ 	.word	index@(_Z9pw_vecMulPfS_S_i)
        /*0044*/ 	.word	0x00000000


	//----- nvinfo : EIATTR_REGCOUNT
	.align		4
.L_11:
        /*0048*/ 	.byte	0x04, 0x2f
        /*004a*/ 	.short	(.L_13 - .L_12)
	.align		4
.L_12:
        /*004c*/ 	.word	index@(_Z7pw_tanhPfS_i)
        /*0050*/ 	.word	0x0000000e


	//----- nvinfo : EIATTR_FRAME_SIZE
	.align		4
.L_13:
        /*0054*/ 	.byte	0x04, 0x11
        /*0056*/ 	.short	(.L_15 - .L_14)
	.align		4
.L_14:
        /*0058*/ 	.word	index@(_Z7pw_tanhPfS_i)
        /*005c*/ 	.word	0x00000000


	//----- nvinfo : EIATTR_REGCOUNT
	.align		4
.L_15:
        /*0060*/ 	.byte	0x04, 0x2f
        /*0062*/ 	.short	(.L_17 - .L_16)
	.align		4
.L_16:
        /*0064*/ 	.word	index@(_Z10pw_sigmoidPfS_i)
        /*0068*/ 	.word	0x0000000e


	//----- nvinfo : EIATTR_FRAME_SIZE
	.align		4
.L_17:
        /*006c*/ 	.byte	0x04, 0x11
        /*006e*/ 	.short	(.L_19 - .L_18)
	.align		4
.L_18:
        /*0070*/ 	.word	index@($__internal_1_$__cuda_sm20_rcp_rn_f32_slowpath)
        /*0074*/ 	.word	0x00000000


	//----- nvinfo : EIATTR_FRAME_SIZE
	.align		4
.L_19:
        /*0078*/ 	.byte	0x04, 0x11
        /*007a*/ 	.short	(.L_21 - .L_20)
	.align		4
.L_20:
        /*007c*/ 	.word	index@(_Z10pw_sigmoidPfS_i)
        /*0080*/ 	.word	0x00000000


	//----- nvinfo : EIATTR_REGCOUNT
	.align		4
.L_21:
        /*0084*/ 	.byte	0x04, 0x2f
        /*0086*/ 	.short	(.L_23 - .L_22)
	.align		4
.L_22:
        /*0088*/ 	.word	index@(_Z15LSTM_unit_fusediiPfS_S_S_S_S_S_b)
        /*008c*/ 	.word	0x00000020


	//----- nvinfo : EIATTR_FRAME_SIZE
	.align		4
.L_23:
        /*0090*/ 	.byte	0x04, 0x11
        /*0092*/ 	.short	(.L_25 - .L_24)
	.align		4
.L_24:
        /*0094*/ 	.word	index@($__internal_0_$__cuda_sm20_rcp_rn_f32_slowpath)
        /*0098*/ 	.word	0x00000000


	//----- nvinfo : EIATTR_FRAME_SIZE
	.align		4
.L_25:
        /*009c*/ 	.byte	0x04, 0x11
        /*009e*/ 	.short	(.L_27 - .L_26)
	.align		4
.L_26:
        /*00a0*/ 	.word	index@(_Z15LSTM_unit_fusediiPfS_S_S_S_S_S_b)
        /*00a4*/ 	.word	0x00000000


	//----- nvinfo : EIATTR_MIN_STACK_SIZE
	.align		4
.L_27:
        /*00a8*/ 	.byte	0x04, 0x12
        /*00aa*/ 	.short	(.L_29 - .L_28)
	.align		4
.L_28:
        /*00ac*/ 	.word	index@(_Z15LSTM_unit_fusediiPfS_S_S_S_S_S_b)
        /*00b0*/ 	.word	0x00000000


	//----- nvinfo : EIATTR_MIN_STACK_SIZE
	.align		4
.L_29:
        /*00b4*/ 	.byte	0x04, 0x12
        /*00b6*/ 	.short	(.L_31 - .L_30)
	.align		4
.L_30:
        /*00b8*/ 	.word	index@(_Z10pw_sigmoidPfS_i)
        /*00bc*/ 	.word	0x00000000


	//----- nvinfo : EIATTR_MIN_STACK_SIZE
	.align		4
.L_31:
        /*00c0*/ 	.byte	0x04, 0x12
        /*00c2*/ 	.short	(.L_33 - .L_32)
	.align		4
.L_32:
        /*00c4*/ 	.word	index@(_Z7pw_tanhPfS_i)
        /*00c8*/ 	.word	0x00000000


	//----- nvinfo : EIATTR_MIN_STACK_SIZE
	.align		4
.L_33:
        /*00cc*/ 	.byte	0x04, 0x12
        /*00ce*/ 	.short	(.L_35 - .L_34)
	.align		4
.L_34:
        /*00d0*/ 	.word	index@(_Z9pw_vecMulPfS_S_i)
        /*00d4*/ 	.word	0x00000000


	//----- nvinfo : EIATTR_MIN_STACK_SIZE
	.align		4
.L_35:
        /*00d8*/ 	.byte	0x04, 0x12
        /*00da*/ 	.short	(.L_37 - .L_36)
	.align		4
.L_36:
        /*00dc*/ 	.word	index@(_Z9pw_vecAddPfS_S_i)
        /*00e0*/ 	.word	0x00000000


	//----- nvinfo : EIATTR_MIN_STACK_SIZE
	.align		4
.L_37:
        /*00e4*/ 	.byte	0x04, 0x12
        /*00e6*/ 	.short	(.L_39 - .L_38)
	.align		4
.L_38:
        /*00e8*/ 	.word	index@(_Z10pw_biasAddPfS_ii)
        /*00ec*/ 	.word	0x00000000
.L_39:


//--------------------- .nv.compat                --------------------------
	.section	.nv.compat,"",@"SHT_CUDA_COMPAT_INFO"
	.align	4
        /*0000*/ 	.byte	0x02, 0x09, 0x00, 0x00, 0x02, 0x02, 0x01, 0x00, 0x02, 0x05, 0x05, 0x00, 0x03, 0x07, 0x01, 0x01
        /*0010*/ 	.byte	0x02, 0x03, 0x00, 0x00, 0x02, 0x06, 0x01, 0x00, 0x04, 0x0b, 0x08, 0x00, 0x01, 0x00, 0x00, 0x00
        /*0020*/ 	.byte	0x00, 0x00, 0x00, 0x00


//--------------------- .nv.info._Z15LSTM_unit_fusediiPfS_S_S_S_S_S_b --------------------------
	.section	.nv.info._Z15LSTM_unit_fusediiPfS_S_S_S_S_S_b,"",@"SHT_CUDA_INFO"
	.sectionflags	@""
	.align	4


	//----- nvinfo : EIATTR_CUDA_API_VERSION
	.align		4
        /*0000*/ 	.byte	0x04, 0x37
        /*0002*/ 	.short	(.L_41 - .L_40)
.L_40:
        /*0004*/ 	.word	0x00000082


	//----- nvinfo : EIATTR_KPARAM_INFO
	.align		4
.L_41:
        /*0008*/ 	.byte	0x04, 0x17
        /*000a*/ 	.short	(.L_43 - .L_42)
.L_42:
        /*000c*/ 	.word	0x00000000
        /*0010*/ 	.short	0x0009
        /*0012*/ 	.short	0x0040
        /*0014*/ 	.byte	0x00, 0xf0, 0x05, 0x00


	//----- nvinfo : EIATTR_KPARAM_INFO
	.align		4
.L_43:
        /*0018*/ 	.byte	0x04, 0x17
        /*001a*/ 	.short	(.L_45 - .L_44)
.L_44:
        /*001c*/ 	.word	0x00000000
        /*0020*/ 	.short	0x0008
        /*0022*/ 	.short	0x0038
        /*0024*/ 	.byte	0x00, 0xf5, 0x21, 0x00


	//----- nvinfo : EIATTR_KPARAM_INFO
	.align		4
.L_45:
        /*0028*/ 	.byte	0x04, 0x17
        /*002a*/ 	.short	(.L_47 - .L_46)
.L_46:
        /*002c*/ 	.word	0x00000000
        /*0030*/ 	.short	0x0007
        /*0032*/ 	.short	0x0030
        /*0034*/ 	.byte	0x00, 0xf5, 0x21, 0x00


	//----- nvinfo : EIATTR_KPARAM_INFO
	.align		4
.L_47:
        /*0038*/ 	.byte	0x04, 0x17
        /*003a*/ 	.short	(.L_49 - .L_48)
.L_48:
        /*003c*/ 	.word	0x00000000
        /*0040*/ 	.short	0x0006
        /*0042*/ 	.short	0x0028
        /*0044*/ 	.byte	0x00, 0xf5, 0x21, 0x00


	//----- nvinfo : EIATTR_KPARAM_INFO
	.align		4
.L_49:
        /*0048*/ 	.byte	0x04, 0x17
        /*004a*/ 	.short	(.L_51 - .L_50)
.L_50:
        /*004c*/ 	.word	0x00000000
        /*0050*/ 	.short	0x0005
        /*0052*/ 	.short	0x0020
        /*0054*/ 	.byte	0x00, 0xf5, 0x21, 0x00


	//----- nvinfo : EIATTR_KPARAM_INFO
	.align		4
.L_51:
        /*0058*/ 	.byte	0x04, 0x17
        /*005a*/ 	.short	(.L_53 - .L_52)
.L_52:
        /*005c*/ 	.word	0x00000000
        /*0060*/ 	.short	0x0004
        /*0062*/ 	.short	0x0018
        /*0064*/ 	.byte	0x00, 0xf5, 0x21, 0x00


	//----- nvinfo : EIATTR_KPARAM_INFO
	.align		4
.L_53:
        /*0068*/ 	.byte	0x04, 0x17
        /*006a*/ 	.short	(.L_55 - .L_54)
.L_54:
        /*006c*/ 	.word	0x00000000
        /*0070*/ 	.short	0x0003
        /*0072*/ 	.short	0x0010
        /*0074*/ 	.byte	0x00, 0xf5, 0x21, 0x00


	//----- nvinfo : EIATTR_KPARAM_INFO
	.align		4
.L_55:
        /*0078*/ 	.byte	0x04, 0x17
        /*007a*/ 	.short	(.L_57 - .L_56)
.L_56:
        /*007c*/ 	.word	0x00000000
        /*0080*/ 	.short	0x0002
        /*0082*/ 	.short	0x0008
        /*0084*/ 	.byte	0x00, 0xf5, 0x21, 0x00


	//----- nvinfo : EIATTR_KPARAM_INFO
	.align		4
.L_57:
        /*0088*/ 	.byte	0x04, 0x17
        /*008a*/ 	.short	(.L_59 - .L_58)
.L_58:
        /*008c*/ 	.word	0x00000000
        /*0090*/ 	.short	0x0001
        /*0092*/ 	.short	0x0004
        /*0094*/ 	.byte	0x00, 0xf0, 0x11, 0x00


	//----- nvinfo : EIATTR_KPARAM_INFO
	.align		4
.L_59:
        /*0098*/ 	.byte	0x04, 0x17
        /*009a*/ 	.short	(.L_61 - .L_60)
.L_60:
        /*009c*/ 	.word	0x00000000
        /*00a0*/ 	.short	0x0000
        /*00a2*/ 	.short	0x0000
        /*00a4*/ 	.byte	0x00, 0xf0, 0x11, 0x00


	//----- nvinfo : EIATTR_SPARSE_MMA_MASK
	.align		4
.L_61:
        /*00a8*/ 	.byte	0x03, 0x50
        /*00aa*/ 	.short	0x0000


	//----- nvinfo : EIATTR_MAXREG_COUNT
	.align		4
        /*00ac*/ 	.byte	0x03, 0x1b
        /*00ae*/ 	.short	0x00ff


	//----- nvinfo : EIATTR_MERCURY_ISA_VERSION
	.align		4
        /*00b0*/ 	.byte	0x03, 0x5f
        /*00b2*/ 	.short	0x0101


	//----- nvinfo : EIATTR_VRC_CTA_INIT_COUNT
	.align		4
        /*00b4*/ 	.byte	0x02, 0x4a
	.zero		1
	.zero		1


	//----- nvinfo : EIATTR_EXIT_INSTR_OFFSETS
	.align		4
        /*00b8*/ 	.byte	0x04, 0x1c
        /*00ba*/ 	.short	(.L_63 - .L_62)


	//   ....[0]....
.L_62:
        /*00bc*/ 	.word	0x00000080


	//   ....[1]....
        /*00c0*/ 	.word	0x00001090


	//----- nvinfo : EIATTR_CRS_STACK_SIZE
	.align		4
.L_63:
        /*00c4*/ 	.byte	0x04, 0x1e
        /*00c6*/ 	.short	(.L_65 - .L_64)
.L_64:
        /*00c8*/ 	.word	0x00000000


	//----- nvinfo : EIATTR_CBANK_PARAM_SIZE
	.align		4
.L_65:
        /*00cc*/ 	.byte	0x03, 0x19
        /*00ce*/ 	.short	0x0041


	//----- nvinfo : EIATTR_PARAM_CBANK
	.align		4
        /*00d0*/ 	.byte	0x04, 0x0a
        /*00d2*/ 	.short	(.L_67 - .L_66)
	.align		4
.L_66:
        /*00d4*/ 	.word	index@(.nv.constant0._Z15LSTM_unit_fusediiPfS_S_S_S_S_S_b)
        /*00d8*/ 	.short	0x0380
        /*00da*/ 	.short	0x0041


	//----- nvinfo : EIATTR_SW_WAR
	.align		4
.L_67:
        /*00dc*/ 	.byte	0x04, 0x36
        /*00de*/ 	.short	(.L_69 - .L_68)
.L_68:
        /*00e0*/ 	.word	0x00000008
.L_69:


//--------------------- .nv.info._Z10pw_sigmoidPfS_i --------------------------
	.section	.nv.info._Z10pw_sigmoidPfS_i,"",@"SHT_CUDA_INFO"
	.sectionflags	@""
	.align	4


	//----- nvinfo : EIATTR_CUDA_API_VERSION
	.align		4
        /*0000*/ 	.byte	0x04, 0x37
        /*0002*/ 	.short	(.L_71 - .L_70)
.L_70:
        /*0004*/ 	.word	0x00000082


	//----- nvinfo : EIATTR_KPARAM_INFO
	.align		4
.L_71:
        /*0008*/ 	.byte	0x04, 0x17
        /*000a*/ 	.short	(.L_73 - .L_72)
.L_72:
        /*000c*/ 	.word	0x00000000
        /*0010*/ 	.short	0x0002
        /*0012*/ 	.short	0x0010
        /*0014*/ 	.byte	0x00, 0xf0, 0x11, 0x00


	//----- nvinfo : EIATTR_KPARAM_INFO
	.align		4
.L_73:
        /*0018*/ 	.byte	0x04, 0x17
        /*001a*/ 	.short	(.L_75 - .L_74)
.L_74:
        /*001c*/ 	.word	0x00000000
        /*0020*/ 	.short	0x0001
        /*0022*/ 	.short	0x0008
        /*0024*/ 	.byte	0x00, 0xf5, 0x21, 0x00


	//----- nvinfo : EIATTR_KPARAM_INFO
	.align		4
.L_75:
        /*0028*/ 	.byte	0x04, 0x17
        /*002a*/ 	.short	(.L_77 - .L_76)
.L_76:
        /*002c*/ 	.word	0x00000000
        /*0030*/ 	.short	0x0000
        /*0032*/ 	.short	0x0000
        /*0034*/ 	.byte	0x00, 0xf5, 0x21, 0x00


	//----- nvinfo : EIATTR_SPARSE_MMA_MASK
	.align		4
.L_77:
        /*0038*/ 	.byte	0x03, 0x50
        /*003a*/ 	.short	0x0000


	//----- nvinfo : EIATTR_MAXREG_COUNT
	.align		4
        /*003c*/ 	.byte	0x03, 0x1b
        /*003e*/ 	.short	0x00ff


	//----- nvinfo : EIATTR_MERCURY_ISA_VERSION
	.align		4
        /*0040*/ 	.byte	0x03, 0x5f
        /*0042*/ 	.short	0x0101


	//----- nvinfo : EIATTR_VRC_CTA_INIT_COUNT
	.align		4
        /*0044*/ 	.byte	0x02, 0x4a
	.zero		1
	.zero		1


	//----- nvinfo : EIATTR_EXIT_INSTR_OFFSETS
	.align		4
        /*0048*/ 	.byte	0x04, 0x1c
        /*004a*/ 	.short	(.L_79 - .L_78)


	//   ....[0]....
.L_78:
        /*004c*/ 	.word	0x00000070


	//   ....[1]....
        /*0050*/ 	.word	0x00000260


	//----- nvinfo : EIATTR_CRS_STACK_SIZE
	.align		4
.L_79:
        /*0054*/ 	.byte	0x04, 0x1e
        /*0056*/ 	.short	(.L_81 - .L_80)
.L_80:
        /*0058*/ 	.word	0x00000000


	//----- nvinfo : EIATTR_CBANK_PARAM_SIZE
	.align		4
.L_81:
        /*005c*/ 	.byte	0x03, 0x19
        /*005e*/ 	.short	0x0014


	//----- nvinfo : EIATTR_PARAM_CBANK
	.align		4
        /*0060*/ 	.byte	0x04, 0x0a
        /*0062*/ 	.short	(.L_83 - .L_82)
	.align		4
.L_82:
        /*0064*/ 	.word	index@(.nv.constant0._Z10pw_sigmoidPfS_i)
        /*0068*/ 	.short	0x0380
        /*006a*/ 	.short	0x0014


	//----- nvinfo : EIATTR_SW_WAR
	.align		4
.L_83:
        /*006c*/ 	.byte	0x04, 0x36
        /*006e*/ 	.short	(.L_85 - .L_84)
.L_84:
        /*0070*/ 	.word	0x00000008
.L_85:


//--------------------- .nv.info._Z7pw_tanhPfS_i  --------------------------
	.section	.nv.info._Z7pw_tanhPfS_i,"",@"SHT_CUDA_INFO"
	.sectionflags	@""
	.align	4


	//----- nvinfo : EIATTR_CUDA_API_VERSION
	.align		4
        /*0000*/ 	.byte	0x04, 0x37
        /*0002*/ 	.short	(.L_87 - .L_86)
.L_86:
        /*0004*/ 	.word	0x00000082


	//----- nvinfo : EIATTR_KPARAM_INFO
	.align		4
.L_87:
        /*0008*/ 	.byte	0x04, 0x17
        /*000a*/ 	.short	(.L_89 - .L_88)
.L_88:
        /*000c*/ 	.word	0x00000000
        /*0010*/ 	.short	0x0002
        /*0012*/ 	.short	0x0010
        /*0014*/ 	.byte	0x00, 0xf0, 0x11, 0x00


	//----- nvinfo : EIATTR_KPARAM_INFO
	.align		4
.L_89:
        /*0018*/ 	.byte	0x04, 0x17
        /*001a*/ 	.short	(.L_91 - .L_90)
.L_90:
        /*001c*/ 	.word	0x00000000
        /*0020*/ 	.short	0x0001
        /*0022*/ 	.short	0x0008
        /*0024*/ 	.byte	0x00, 0xf5, 0x21, 0x00


	//----- nvinfo : EIATTR_KPARAM_INFO
	.align		4
.L_91:
        /*0028*/ 	.byte	0x04, 0x17
        /*002a*/ 	.short	(.L_93 - .L_92)
.L_92:
        /*002c*/ 	.word	0x00000000
        /*0030*/ 	.short	0x0000
        /*0032*/ 	.short	0x0000
        /*0034*/ 	.byte	0x00, 0xf5, 0x21, 0x00


	//----- nvinfo : EIATTR_SPARSE_MMA_MASK
	.align		4
.L_93:
        /*0038*/ 	.byte	0x03, 0x50
        /*003a*/ 	.short	0x0000


	//----- nvinfo : EIATTR_MAXREG_COUNT
	.align		4
        /*003c*/ 	.byte	0x03, 0x1b
        /*003e*/ 	.short	0x00ff


	//----- nvinfo : EIATTR_MERCURY_ISA_VERSION
	.align		4
        /*0040*/ 	.byte	0x03, 0x5f
        /*0042*/ 	.short	0x0101


	//----- nvinfo : EIATTR_VRC_CTA_INIT_COUNT
	.align		4
        /*0044*/ 	.byte	0x02, 0x4a
	.zero		1
	.zero		1


	//----- nvinfo : EIATTR_EXIT_INSTR_OFFSETS
	.align		4
        /*0048*/ 	.byte	0x04, 0x1c
        /*004a*/ 	.short	(.L_95 - .L_94)


	//   ....[0]....
.L_94:
        /*004c*/ 	.word	0x00000070


	//   ....[1]....
        /*0050*/ 	.word	0x00000200


	//----- nvinfo : EIATTR_CBANK_PARAM_SIZE
	.align		4
.L_95:
        /*0054*/ 	.byte	0x03, 0x19
        /*0056*/ 	.short	0x0014


	//----- nvinfo : EIATTR_PARAM_CBANK
	.align		4
        /*0058*/ 	.byte	0x04, 0x0a
        /*005a*/ 	.short	(.L_97 - .L_96)
	.align		4
.L_96:
        /*005c*/ 	.word	index@(.nv.constant0._Z7pw_tanhPfS_i)
        /*0060*/ 	.short	0x0380
        /*0062*/ 	.short	0x0014


	//----- nvinfo : EIATTR_SW_WAR
	.align		4
.L_97:
        /*0064*/ 	.byte	0x04, 0x36
        /*0066*/ 	.short	(.L_99 - .L_98)
.L_98:
        /*0068*/ 	.word	0x00000008
.L_99:


//--------------------- .nv.info._Z9pw_vecMulPfS_S_i --------------------------
	.section	.nv.info._Z9pw_vecMulPfS_S_i,"",@"SHT_CUDA_INFO"
	.sectionflags	@""
	.align	4


	//----- nvinfo : EIATTR_CUDA_API_VERSION
	.align		4
        /*0000*/ 	.byte	0x04, 0x37
        /*0002*/ 	.short	(.L_101 - .L_100)
.L_100:
        /*0004*/ 	.word	0x00000082


	//----- nvinfo : EIATTR_KPARAM_INFO
	.align		4
.L_101:
        /*0008*/ 	.byte	0x04, 0x17
        /*000a*/ 	.short	(.L_103 - .L_102)
.L_102:
        /*000c*/ 	.word	0x00000000
        /*0010*/ 	.short	0x0003
        /*0012*/ 	.short	0x0018
        /*0014*/ 	.byte	0x00, 0xf0, 0x11, 0x00


	//----- nvinfo : EIATTR_KPARAM_INFO
	.align		4
.L_103:
        /*0018*/ 	.byte	0x04, 0x17
        /*001a*/ 	.short	(.L_105 - .L_104)
.L_104:
        /*001c*/ 	.word	0x00000000
        /*0020*/ 	.short	0x0002
        /*0022*/ 	.short	0x0010
        /*0024*/ 	.byte	0x00, 0xf5, 0x21, 0x00


	//----- nvinfo : EIATTR_KPARAM_INFO
	.align		4
.L_105:
        /*0028*/ 	.byte	0x04, 0x17
        /*002a*/ 	.short	(.L_107 - .L_106)
.L_106:
        /*002c*/ 	.word	0x00000000
        /*0030*/ 	.short	0x0001
        /*0032*/ 	.short	0x0008
        /*0034*/ 	.byte	0x00, 0xf5, 0x21, 0x00


	//----- nvinfo : EIATTR_KPARAM_INFO
	.align		4
.L_107:
        /*0038*/ 	.byte	0x04, 0x17
        /*003a*/ 	.short	(.L_109 - .L_108)
.L_108:
        /*003c*/ 	.word	0x00000000
        /*0040*/ 	.short	0x0000
        /*0042*/ 	.short	0x0000
        /*0044*/ 	.byte	0x00, 0xf5, 0x21, 0x00


	//----- nvinfo : EIATTR_SPARSE_MMA_MASK
	.align		4
.L_109:
        /*0048*/ 	.byte	0x03, 0x50
        /*004a*/ 	.short	0x0000


	//----- nvinfo : EIATTR_MAXREG_COUNT
	.align		4
        /*004c*/ 	.byte	0x03, 0x1b
        /*004e*/ 	.short	0x00ff


	//----- nvinfo : EIATTR_MERCURY_ISA_VERSION
	.align		4
        /*0050*/ 	.byte	0x03, 0x5f
        /*0052*/ 	.short	0x0101


	//----- nvinfo : EIATTR_VRC_CTA_INIT_COUNT
	.align		4
        /*0054*/ 	.byte	0x02, 0x4a
	.zero		1
	.zero		1


	//----- nvinfo : EIATTR_EXIT_INSTR_OFFSETS
	.align		4
        /*0058*/ 	.byte	0x04, 0x1c
        /*005a*/ 	.short	(.L_111 - .L_110)


	//   ....[0]....
.L_110:
        /*005c*/ 	.word	0x00000070


	//   ....[1]....
        /*0060*/ 	.word	0x00000130


	//----- nvinfo : EIATTR_CBANK_PARAM_SIZE
	.align		4
.L_111:
        /*0064*/ 	.byte	0x03, 0x19
        /*0066*/ 	.short	0x001c


	//----- nvinfo : EIATTR_PARAM_CBANK
	.align		4
        /*0068*/ 	.byte	0x04, 0x0a
        /*006a*/ 	.short	(.L_113 - .L_112)
	.align		4
.L_112:
        /*006c*/ 	.word	index@(.nv.constant0._Z9pw_vecMulPfS_S_i)
        /*0070*/ 	.short	0x0380
        /*0072*/ 	.short	0x001c


	//----- nvinfo : EIATTR_SW_WAR
	.align		4
.L_113:
        /*0074*/ 	.byte	0x04, 0x36
        /*0076*/ 	.short	(.L_115 - .L_114)
.L_114:
        /*0078*/ 	.word	0x00000008
.L_115:


//--------------------- .nv.info._Z9pw_vecAddPfS_S_i --------------------------
	.section	.nv.info._Z9pw_vecAddPfS_S_i,"",@"SHT_CUDA_INFO"
	.sectionflags	@""
	.align	4


	//----- nvinfo : EIATTR_CUDA_API_VERSION
	.align		4
        /*0000*/ 	.byte	0x04, 0x37
        /*0002*/ 	.short	(.L_117 - .L_116)
.L_116:
        /*0004*/ 	.word	0x00000082


	//----- nvinfo : EIATTR_KPARAM_INFO
	.align		4
.L_117:
        /*0008*/ 	.byte	0x04, 0x17
        /*000a*/ 	.short	(.L_119 - .L_118)
.L_118:
        /*000c*/ 	.word	0x00000000
        /*0010*/ 	.short	0x0003
        /*0012*/ 	.short	0x0018
        /*0014*/ 	.byte	0x00, 0xf0, 0x11, 0x00


	//----- nvinfo : EIATTR_KPARAM_INFO
	.align		4
.L_119:
        /*0018*/ 	.byte	0x04, 0x17
        /*001a*/ 	.short	(.L_121 - .L_120)
.L_120:
        /*001c*/ 	.word	0x00000000
        /*0020*/ 	.short	0x0002
        /*0022*/ 	.short	0x0010
        /*0024*/ 	.byte	0x00, 0xf5, 0x21, 0x00


	//----- nvinfo : EIATTR_KPARAM_INFO
	.align		4
.L_121:
        /*0028*/ 	.byte	0x04, 0x17
        /*002a*/ 	.short	(.L_123 - .L_122)
.L_122:
        /*002c*/ 	.word	0x00000000
        /*0030*/ 	.short	0x0001
        /*0032*/ 	.short	0x0008
        /*0034*/ 	.byte	0x00, 0xf5, 0x21, 0x00


	//----- nvinfo : EIATTR_KPARAM_INFO
	.align		4
.L_123:
        /*0038*/ 	.byte	0x04, 0x17
        /*003a*/ 	.short	(.L_125 - .L_124)
.L_124:
        /*003c*/ 	.word	0x00000000
        /*0040*/ 	.short	0x0000
        /*0042*/ 	.short	0x0000
        /*0044*/ 	.byte	0x00, 0xf5, 0x21, 0x00


	//----- nvinfo : EIATTR_SPARSE_MMA_MASK
	.align		4
.L_125:
        /*0048*/ 	.byte	0x03, 0x50
        /*004a*/ 	.short	0x0000


	//----- nvinfo : EIATTR_MAXREG_COUNT
	.align		4
        /*004c*/ 	.byte	0x03, 0x1b
        /*004e*/ 	.short	0x00ff


	//----- nvinfo : EIATTR_MERCURY_ISA_VERSION
	.align		4
        /*0050*/ 	.byte	0x03, 0x5f
        /*0052*/ 	.short	0x0101


	//----- nvinfo : EIATTR_VRC_CTA_INIT_COUNT
	.align		4
        /*0054*/ 	.byte	0x02, 0x4a
	.zero		1
	.zero		1


	//----- nvinfo : EIATTR_EXIT_INSTR_OFFSETS
	.align		4
        /*0058*/ 	.byte	0x04, 0x1c
        /*005a*/ 	.short	(.L_127 - .L_126)


	//   ....[0]....
.L_126:
        /*005c*/ 	.word	0x00000070


	//   ....[1]....
        /*0060*/ 	.word	0x00000130


	//----- nvinfo : EIATTR_CBANK_PARAM_SIZE
	.align		4
.L_127:
        /*0064*/ 	.byte	0x03, 0x19
        /*0066*/ 	.short	0x001c


	//----- nvinfo : EIATTR_PARAM_CBANK
	.align		4
        /*0068*/ 	.byte	0x04, 0x0a
        /*006a*/ 	.short	(.L_129 - .L_128)
	.align		4
.L_128:
        /*006c*/ 	.word	index@(.nv.constant0._Z9pw_vecAddPfS_S_i)
        /*0070*/ 	.short	0x0380
        /*0072*/ 	.short	0x001c


	//----- nvinfo : EIATTR_SW_WAR
	.align		4
.L_129:
        /*0074*/ 	.byte	0x04, 0x36
        /*0076*/ 	.short	(.L_131 - .L_130)
.L_130:
        /*0078*/ 	.word	0x00000008
.L_131:


//--------------------- .nv.info._Z10pw_biasAddPfS_ii --------------------------
	.section	.nv.info._Z10pw_biasAddPfS_ii,"",@"SHT_CUDA_INFO"
	.sectionflags	@""
	.align	4


	//----- nvinfo : EIATTR_CUDA_API_VERSION
	.align		4
        /*0000*/ 	.byte	0x04, 0x37
        /*0002*/ 	.short	(.L_133 - .L_132)
.L_132:
        /*0004*/ 	.word	0x00000082


	//----- nvinfo : EIATTR_KPARAM_INFO
	.align		4
.L_133:
        /*0008*/ 	.byte	0x04, 0x17
        /*000a*/ 	.short	(.L_135 - .L_134)
.L_134:
        /*000c*/ 	.word	0x00000000
        /*0010*/ 	.short	0x0003
        /*0012*/ 	.short	0x0014
        /*0014*/ 	.byte	0x00, 0xf0, 0x11, 0x00


	//----- nvinfo : EIATTR_KPARAM_INFO
	.align		4
.L_135:
        /*0018*/ 	.byte	0x04, 0x17
        /*001a*/ 	.short	(.L_137 - .L_136)
.L_136:
        /*001c*/ 	.word	0x00000000
        /*0020*/ 	.short	0x0002
        /*0022*/ 	.short	0x0010
        /*0024*/ 	.byte	0x00, 0xf0, 0x11, 0x00


	//----- nvinfo : EIATTR_KPARAM_INFO
	.align		4
.L_137:
        /*0028*/ 	.byte	0x04, 0x17
        /*002a*/ 	.short	(.L_139 - .L_138)
.L_138:
        /*002c*/ 	.word	0x00000000
        /*0030*/ 	.short	0x0001
        /*0032*/ 	.short	0x0008
        /*0034*/ 	.byte	0x00, 0xf5, 0x21, 0x00


	//----- nvinfo : EIATTR_KPARAM_INFO
	.align		4
.L_139:
        /*0038*/ 	.byte	0x04, 0x17
        /*003a*/ 	.short	(.L_141 - .L_140)
.L_140:
        /*003c*/ 	.word	0x00000000
        /*0040*/ 	.short	0x0000
        /*0042*/ 	.short	0x0000
        /*0044*/ 	.byte	0x00, 0xf5, 0x21, 0x00


	//----- nvinfo : EIATTR_SPARSE_MMA_MASK
	.align		4
.L_141:
        /*0048*/ 	.byte	0x03, 0x50
        /*004a*/ 	.short	0x0000


	//----- nvinfo : EIATTR_MAXREG_COUNT
	.align		4
        /*004c*/ 	.byte	0x03, 0x1b
        /*004e*/ 	.short	0x00ff


	//----- nvinfo : EIATTR_MERCURY_ISA_VERSION
	.align		4
        /*0050*/ 	.byte	0x03, 0x5f
        /*0052*/ 	.short	0x0101


	//----- nvinfo : EIATTR_VRC_CTA_INIT_COUNT
	.align		4
        /*0054*/ 	.byte	0x02, 0x4a
	.zero		1
	.zero		1


	//----- nvinfo : EIATTR_EXIT_INSTR_OFFSETS
	.align		4
        /*0058*/ 	.byte	0x04, 0x1c
        /*005a*/ 	.short	(.L_143 - .L_142)


	//   ....[0]....
.L_142:
        /*005c*/ 	.word	0x00000070


	//   ....[1]....
        /*0060*/ 	.word	0x00000270


	//----- nvinfo : EIATTR_CBANK_PARAM_SIZE
	.align		4
.L_143:
        /*0064*/ 	.byte	0x03, 0x19
        /*0066*/ 	.short	0x0018


	//----- nvinfo : EIATTR_PARAM_CBANK
	.align		4
        /*0068*/ 	.byte	0x04, 0x0a
        /*006a*/ 	.short	(.L_145 - .L_144)
	.align		4
.L_144:
        /*006c*/ 	.word	index@(.nv.constant0._Z10pw_biasAddPfS_ii)
        /*0070*/ 	.short	0x0380
        /*0072*/ 	.short	0x0018


	//----- nvinfo : EIATTR_SW_WAR
	.align		4
.L_145:
        /*0074*/ 	.byte	0x04, 0x36
        /*0076*/ 	.short	(.L_147 - .L_146)
.L_146:
        /*0078*/ 	.word	0x00000008
.L_147:


//--------------------- .nv.callgraph             --------------------------
	.section	.nv.callgraph,"",@"SHT_CUDA_CALLGRAPH"
	.align	4
	.sectionentsize	8
	.align		4
        /*0000*/ 	.word	0x00000000
	.align		4
        /*0004*/ 	.word	0xffffffff
	.align		4
        /*0008*/ 	.word	0x00000000
	.align		4
        /*000c*/ 	.word	0xfffffffe
	.align		4
        /*0010*/ 	.word	0x00000000
	.align		4
        /*0014*/ 	.word	0xfffffffd
	.align		4
        /*0018*/ 	.word	0x00000000
	.align		4
        /*001c*/ 	.word	0xfffffffc


//--------------------- .text._Z15LSTM_unit_fusediiPfS_S_S_S_S_S_b --------------------------
	.section	.text._Z15LSTM_unit_fusediiPfS_S_S_S_S_S_b,"ax",@progbits
	.align	128
        .global         _Z15LSTM_unit_fusediiPfS_S_S_S_S_S_b
        .type           _Z15LSTM_unit_fusediiPfS_S_S_S_S_S_b,@function
        .size           _Z15LSTM_unit_fusediiPfS_S_S_S_S_S_b,(.L_x_28 - _Z15LSTM_unit_fusediiPfS_S_S_S_S_S_b)
        .other          _Z15LSTM_unit_fusediiPfS_S_S_S_S_S_b,@"STO_CUDA_ENTRY STV_DEFAULT"
_Z15LSTM_unit_fusediiPfS_S_S_S_S_S_b:
.text._Z15LSTM_unit_fusediiPfS_S_S_S_S_S_b:
[----:B------:R-:W-:Y:S01]  /*0000*/  LDC R1, c[0x0][0x37c] ;  /* 0x0000df00ff017b82 */ /* 0x000fe20000000800 */
[----:B------:R-:W0:Y:S07]  /*0010*/  S2R R0, SR_TID.X ;  /* 0x0000000000007919 */ /* 0x000e2e0000002100 */
[----:B------:R-:W0:Y:S08]  /*0020*/  S2UR UR4, SR_CTAID.X ;  /* 0x00000000000479c3 */ /* 0x000e300000002500 */
[----:B------:R-:W0:Y:S08]  /*0030*/  LDC R3, c[0x0][0x360] ;  /* 0x0000d800ff037b82 */ /* 0x000e300000000800 */
[----:B------:R-:W1:Y:S01]  /*0040*/  LDC.64 R4, c[0x0][0x380] ;  /* 0x0000e000ff047b82 */ /* 0x000e620000000a00 */
[----:B0-----:R-:W-:-:S02]  /*0050*/  IMAD R3, R3, UR4, R0 ;  /* 0x0000000403037c24 */ /* 0x001fc4000f8e0200 */
[----:B-1----:R-:W-:-:S05]  /*0060*/  IMAD R0, R5, R4, RZ ;  /* 0x0000000405007224 */ /* 0x002fca00078e02ff */
[----:B------:R-:W-:-:S13]  /*0070*/  ISETP.GE.AND P0, PT, R3, R0, PT ;  /* 0x000000000300720c */ /* 0x000fda0003f06270 */
[----:B------:R-:W-:Y:S05]  /*0080*/  @P0 EXIT ;  /* 0x000000000000094d */ /* 0x000fea0003800000 */
[----:B------:R-:W-:Y:S01]  /*0090*/  IABS R5, R4 ;  /* 0x0000000400057213 */ /* 0x000fe20000000000 */
[----:B------:R-:W0:Y:S03]  /*00a0*/  LDCU.U8 UR4, c[0x0][0x3c0] ;  /* 0x00007800ff0477ac */ /* 0x000e260008000000 */
[----:B------:R-:W1:Y:S01]  /*00b0*/  I2F.RP R0, R5 ;  /* 0x0000000500007306 */ /* 0x000e620000209400 */
[----:B------:R-:W2:Y:S07]  /*00c0*/  LDCU.64 UR6, c[0x0][0x358] ;  /* 0x00006b00ff0677ac */ /* 0x000eae0008000a00 */
[----:B-1----:R-:W1:Y:S01]  /*00d0*/  MUFU.RCP R0, R0 ;  /* 0x0000000000007308 */ /* 0x002e620000001000 */
[----:B0-----:R-:W-:-:S04]  /*00e0*/  UPRMT UR4, UR4, 0x8880, URZ ;  /* 0x0000888004047896 */ /* 0x001fc800080000ff */
[----:B------:R-:W-:Y:S01]  /*00f0*/  UISETP.NE.AND UP0, UPT, UR4, URZ, UPT ;  /* 0x000000ff0400728c */ /* 0x000fe2000bf05270 */
[----:B-1----:R-:W-:-:S04]  /*0100*/  IADD3 R6, PT, PT, R0, 0xffffffe, RZ ;  /* 0x0ffffffe00067810 */ /* 0x002fc80007ffe0ff */
[----:B------:R0:W1:Y:S02]  /*0110*/  F2I.FTZ.U32.TRUNC.NTZ R7, R6 ;  /* 0x0000000600077305 */ /* 0x000064000021f000 */
[----:B0-----:R-:W-:Y:S01]  /*0120*/  HFMA2 R6, -RZ, RZ, 0, 0 ;  /* 0x00000000ff067431 */ /* 0x001fe200000001ff */
[----:B-1----:R-:W-:-:S05]  /*0130*/  IADD3 R2, PT, PT, RZ, -R7, RZ ;  /* 0x80000007ff027210 */ /* 0x002fca0007ffe0ff */
[----:B------:R-:W-:Y:S01]  /*0140*/  IMAD R9, R2, R5, RZ ;  /* 0x0000000502097224 */ /* 0x000fe200078e02ff */
[----:B------:R-:W-:-:S03]  /*0150*/  IABS R2, R3 ;  /* 0x0000000300027213 */ /* 0x000fc60000000000 */
[----:B------:R-:W-:-:S06]  /*0160*/  IMAD.HI.U32 R7, R7, R9, R6 ;  /* 0x0000000907077227 */ /* 0x000fcc00078e0006 */
[----:B------:R-:W-:-:S05]  /*0170*/  IMAD.HI.U32 R7, R7, R2, RZ ;  /* 0x0000000207077227 */ /* 0x000fca00078e00ff */
[----:B------:R-:W-:-:S05]  /*0180*/  IADD3 R0, PT, PT, -R7, RZ, RZ ;  /* 0x000000ff07007210 */ /* 0x000fca0007ffe1ff */
[----:B------:R-:W-:-:S05]  /*0190*/  IMAD R0, R5, R0, R2 ;  /* 0x0000000005007224 */ /* 0x000fca00078e0202 */
[----:B------:R-:W-:-:S13]  /*01a0*/  ISETP.GT.U32.AND P2, PT, R5, R0, PT ;  /* 0x000000000500720c */ /* 0x000fda0003f44070 */
[-C--:B------:R-:W-:Y:S02]  /*01b0*/  @!P2 IADD3 R0, PT, PT, R0, -R5.reuse, RZ ;  /* 0x800000050000a210 */ /* 0x080fe40007ffe0ff */
[----:B------:R-:W-:Y:S02]  /*01c0*/  @!P2 IADD3 R7, PT, PT, R7, 0x1, RZ ;  /* 0x000000010707a810 */ /* 0x000fe40007ffe0ff */
[----:B------:R-:W-:Y:S02]  /*01d0*/  ISETP.GE.U32.AND P0, PT, R0, R5, PT ;  /* 0x000000050000720c */ /* 0x000fe40003f06070 */
[----:B------:R-:W-:Y:S02]  /*01e0*/  LOP3.LUT R0, R3, R4, RZ, 0x3c, !PT ;  /* 0x0000000403007212 */ /* 0x000fe400078e3cff */
[----:B------:R-:W-:Y:S02]  /*01f0*/  ISETP.NE.AND P2, PT, R4, RZ, PT ;  /* 0x000000ff0400720c */ /* 0x000fe40003f45270 */
[----:B------:R-:W-:-:S02]  /*0200*/  ISETP.GE.AND P1, PT, R0, RZ, PT ;  /* 0x000000ff0000720c */ /* 0x000fc40003f26270 */
[----:B------:R-:W-:-:S05]  /*0210*/  SHF.L.U32 R5, R4, 0x2, RZ ;  /* 0x0000000204057819 */ /* 0x000fca00000006ff */
[----:B------:R-:W-:-:S06]  /*0220*/  @P0 IADD3 R7, PT, PT, R7, 0x1, RZ ;  /* 0x0000000107070810 */ /* 0x000fcc0007ffe0ff */
[----:B------:R-:W-:Y:S02]  /*0230*/  @!P1 IADD3 R7, PT, PT, -R7, RZ, RZ ;  /* 0x000000ff07079210 */ /* 0x000fe40007ffe1ff */
[----:B------:R-:W-:-:S04]  /*0240*/  @!P2 LOP3.LUT R7, RZ, R4, RZ, 0x33, !PT ;  /* 0x00000004ff07a212 */ /* 0x000fc800078e33ff */
[----:B------:R-:W-:-:S05]  /*0250*/  IADD3 R6, PT, PT, -R7, RZ, RZ ;  /* 0x000000ff07067210 */ /* 0x000fca0007ffe1ff */
[----:B------:R-:W-:-:S04]  /*0260*/  IMAD R6, R4, R6, R3 ;  /* 0x0000000604067224 */ /* 0x000fc800078e0203 */
[----:B------:R-:W-:Y:S01]  /*0270*/  IMAD R0, R7, R5, R6 ;  /* 0x0000000507007224 */ /* 0x000fe200078e0206 */
[----:B--2---:R-:W-:Y:S06]  /*0280*/  BRA.U UP0, `(.L_x_0) ;  /* 0x0000000100c07547 */ /* 0x004fec000b800000 */
[----:B------:R-:W0:Y:S08]  /*0290*/  LDC.64 R18, c[0x0][0x390] ;  /* 0x0000e400ff127b82 */ /* 0x000e300000000a00 */
[----:B------:R-:W1:Y:S08]  /*02a0*/  LDC.64 R8, c[0x0][0x398] ;  /* 0x0000e600ff087b82 */ /* 0x000e700000000a00 */
[----:B------:R-:W2:Y:S01]  /*02b0*/  LDC.64 R24, c[0x0][0x388] ;  /* 0x0000e200ff187b82 */ /* 0x000ea20000000a00 */
[----:B0-----:R-:W-:-:S04]  /*02c0*/  IMAD.WIDE R18, R0, 0x4, R18 ;  /* 0x0000000400127825 */ /* 0x001fc800078e0212 */
[----:B------:R-:W-:-:S04]  /*02d0*/  IMAD.WIDE R26, R4, 0x4, R18 ;  /* 0x00000004041a7825 */ /* 0x000fc800078e0212 */
[----:B-1----:R-:W-:Y:S01]  /*02e0*/  IMAD.WIDE R6, R6, 0x4, R8 ;  /* 0x0000000406067825 */ /* 0x002fe200078e0208 */
[----:B------:R-:W3:Y:S03]  /*02f0*/  LDG.E.CONSTANT R2, desc[UR6][R26.64] ;  /* 0x000000061a027981 */ /* 0x000ee6000c1e9900 */
[----:B------:R-:W-:-:S04]  /*0300*/  IMAD.WIDE R22, R4, 0x4, R26 ;  /* 0x0000000404167825 */ /* 0x000fc800078e021a */
[----:B--2---:R-:W-:Y:S02]  /*0310*/  IMAD.WIDE R24, R0, 0x4, R24 ;  /* 0x0000000400187825 */ /* 0x004fe400078e0218 */
[----:B------:R0:W2:Y:S02]  /*0320*/  LDG.E.CONSTANT R0, desc[UR6][R18.64] ;  /* 0x0000000612007981 */ /* 0x0000a4000c1e9900 */
[----:B------:R-:W-:-:S04]  /*0330*/  IMAD.WIDE R8, R4, 0x4, R6 ;  /* 0x0000000404087825 */ /* 0x000fc800078e0206 */
[C---:B------:R-:W-:Y:S02]  /*0340*/  IMAD.WIDE R20, R4.reuse, 0x4, R24 ;  /* 0x0000000404147825 */ /* 0x040fe400078e0218 */
[----:B------:R-:W2:Y:S02]  /*0350*/  LDG.E.CONSTANT R25, desc[UR6][R24.64] ;  /* 0x0000000618197981 */ /* 0x000ea4000c1e9900 */
[----:B------:R-:W-:-:S04]  /*0360*/  IMAD.WIDE R10, R4, 0x4, R8 ;  /* 0x00000004040a7825 */ /* 0x000fc800078e0208 */
[C---:B------:R-:W-:Y:S02]  /*0370*/  IMAD.WIDE R28, R4.reuse, 0x4, R22 ;  /* 0x00000004041c7825 */ /* 0x040fe400078e0216 */
[----:B------:R-:W4:Y:S02]  /*0380*/  LDG.E.CONSTANT R22, desc[UR6][R22.64] ;  /* 0x0000000616167981 */ /* 0x000f24000c1e9900 */
[C---:B------:R-:W-:Y:S02]  /*0390*/  IMAD.WIDE R16, R4.reuse, 0x4, R20 ;  /* 0x0000000404107825 */ /* 0x040fe400078e0214 */
[----:B------:R-:W3:Y:S02]  /*03a0*/  LDG.E.CONSTANT R21, desc[UR6][R20.64] ;  /* 0x0000000614157981 */ /* 0x000ee4000c1e9900 */
[----:B0-----:R-:W-:Y:S02]  /*03b0*/  IMAD.WIDE R18, R4, 0x4, R10 ;  /* 0x0000000404127825 */ /* 0x001fe400078e020a */
[----:B------:R0:W5:Y:S02]  /*03c0*/  LDG.E.CONSTANT R23, desc[UR6][R28.64] ;  /* 0x000000061c177981 */ /* 0x000164000c1e9900 */
[----:B------:R-:W-:-:S02]  /*03d0*/  IMAD.WIDE R14, R5, 0x4, R6 ;  /* 0x00000004050e7825 */ /* 0x000fc400078e0206 */
[----:B------:R-:W4:Y:S02]  /*03e0*/  LDG.E.CONSTANT R6, desc[UR6][R6.64] ;  /* 0x0000000606067981 */ /* 0x000f24000c1e9900 */
[----:B------:R-:W-:Y:S02]  /*03f0*/  IMAD.WIDE R12, R4, 0x4, R16 ;  /* 0x00000004040c7825 */ /* 0x000fe400078e0210 */
[----:B------:R-:W4:Y:S02]  /*0400*/  LDG.E.CONSTANT R15, desc[UR6][R14.64] ;  /* 0x000000060e0f7981 */ /* 0x000f24000c1e9900 */
[C---:B------:R-:W-:Y:S02]  /*0410*/  IMAD.WIDE R26, R5.reuse, 0x4, R8 ;  /* 0x00000004051a7825 */ /* 0x040fe400078e0208 */
[----:B------:R-:W5:Y:S02]  /*0420*/  LDG.E.CONSTANT R17, desc[UR6][R16.64] ;  /* 0x0000000610117981 */ /* 0x000f64000c1e9900 */
[----:B0-----:R-:W-:-:S02]  /*0430*/  IMAD.WIDE R28, R5, 0x4, R10 ;  /* 0x00000004051c7825 */ /* 0x001fc400078e020a */
[----:B------:R-:W5:Y:S02]  /*0440*/  LDG.E.CONSTANT R10, desc[UR6][R10.64] ;  /* 0x000000060a0a7981 */ /* 0x000f64000c1e9900 */
[----:B------:R-:W-:Y:S02]  /*0450*/  IMAD.WIDE R4, R5, 0x4, R18 ;  /* 0x0000000405047825 */ /* 0x000fe400078e0212 */
[----:B------:R-:W5:Y:S04]  /*0460*/  LDG.E.CONSTANT R29, desc[UR6][R28.64] ;  /* 0x000000061c1d7981 */ /* 0x000f68000c1e9900 */
[----:B------:R0:W5:Y:S04]  /*0470*/  LDG.E.CONSTANT R12, desc[UR6][R12.64] ;  /* 0x000000060c0c7981 */ /* 0x000168000c1e9900 */
[----:B------:R-:W5:Y:S04]  /*0480*/  LDG.E.CONSTANT R8, desc[UR6][R8.64] ;  /* 0x0000000608087981 */ /* 0x000f68000c1e9900 */
[----:B------:R-:W5:Y:S04]  /*0490*/  LDG.E.CONSTANT R27, desc[UR6][R26.64] ;  /* 0x000000061a1b7981 */ /* 0x000f68000c1e9900 */
[----:B------:R-:W5:Y:S04]  /*04a0*/  LDG.E.CONSTANT R18, desc[UR6][R18.64] ;  /* 0x0000000612127981 */ /* 0x000f68000c1e9900 */
[----:B------:R-:W5:Y:S01]  /*04b0*/  LDG.E.CONSTANT R5, desc[UR6][R4.64] ;  /* 0x0000000604057981 */ /* 0x000f62000c1e9900 */
[----:B--2---:R-:W-:Y:S01]  /*04c0*/  FADD R0, R0, R25 ;  /* 0x0000001900007221 */ /* 0x004fe20000000000 */
[----:B---3--:R-:W-:Y:S01]  /*04d0*/  FADD R2, R2, R21 ;  /* 0x0000001502027221 */ /* 0x008fe20000000000 */
[----:B----4-:R-:W-:Y:S01]  /*04e0*/  FADD R15, R6, R15 ;  /* 0x0000000f060f7221 */ /* 0x010fe20000000000 */
[----:B-----5:R-:W-:-:S03]  /*04f0*/  FADD R17, R22, R17 ;  /* 0x0000001116117221 */ /* 0x020fc60000000000 */
[----:B0-----:R-:W-:Y:S01]  /*0500*/  FADD R13, R0, R15 ;  /* 0x0000000f000d7221 */ /* 0x001fe20000000000 */
[----:B------:R-:W-:Y:S01]  /*0510*/  FADD R6, R10, R29 ;  /* 0x0000001d0a067221 */ /* 0x000fe20000000000 */
[----:B------:R-:W-:Y:S01]  /*0520*/  FADD R12, R23, R12 ;  /* 0x0000000c170c7221 */ /* 0x000fe20000000000 */
[----:B------:R-:W-:-:S04]  /*0530*/  FADD R7, R8, R27 ;  /* 0x0000001b08077221 */ /* 0x000fc80000000000 */
[----:B------:R-:W-:Y:S01]  /*0540*/  FADD R7, R2, R7 ;  /* 0x0000000702077221 */ /* 0x000fe20000000000 */
[----:B------:R-:W-:Y:S01]  /*0550*/  FADD R9, R18, R5 ;  /* 0x0000000512097221 */ /* 0x000fe20000000000 */
[----:B------:R-:W-:-:S03]  /*0560*/  FADD R5, R17, R6 ;  /* 0x0000000611057221 */ /* 0x000fc60000000000 */
[----:B------:R-:W-:Y:S01]  /*0570*/  FADD R6, R12, R9 ;  /* 0x000000090c067221 */ /* 0x000fe20000000000 */
[----:B------:R-:W-:Y:S06]  /*0580*/  BRA `(.L_x_1) ;  /* 0x0000000000e07947 */ /* 0x000fec0003800000 */
.L_x_0:
[----:B------:R-:W0:Y:S08]  /*0590*/  LDC.64 R28, c[0x0][0x390] ;  /* 0x0000e400ff1c7b82 */ /* 0x000e300000000a00 */
[----:B------:R-:W1:Y:S08]  /*05a0*/  LDC.64 R14, c[0x0][0x388] ;  /* 0x0000e200ff0e7b82 */ /* 0x000e700000000a00 */
[----:B------:R-:W2:Y:S01]  /*05b0*/  LDC.64 R10, c[0x0][0x398] ;  /* 0x0000e600ff0a7b82 */ /* 0x000ea20000000a00 */
[----:B0-----:R-:W-:-:S04]  /*05c0*/  IMAD.WIDE R28, R0, 0x4, R28 ;  /* 0x00000004001c7825 */ /* 0x001fc800078e021c */
[----:B------:R-:W-:Y:S02]  /*05d0*/  IMAD.WIDE R20, R4, 0x4, R28 ;  /* 0x0000000404147825 */ /* 0x000fe400078e021c */
[----:B------:R-:W3:Y:S02]  /*05e0*/  LDG.E.CONSTANT R28, desc[UR6][R28.64] ;  /* 0x000000061c1c7981 */ /* 0x000ee4000c1e9900 */
[----:B-1----:R-:W-:Y:S02]  /*05f0*/  IMAD.WIDE R14, R0, 0x4, R14 ;  /* 0x00000004000e7825 */ /* 0x002fe400078e020e */
[----:B------:R0:W4:Y:S02]  /*0600*/  LDG.E.CONSTANT R27, desc[UR6][R20.64] ;  /* 0x00000006141b7981 */ /* 0x000124000c1e9900 */
[----:B------:R-:W-:-:S04]  /*0610*/  IMAD.WIDE R24, R4, 0x4, R20 ;  /* 0x0000000404187825 */ /* 0x000fc800078e0214 */
[----:B--2---:R-:W-:Y:S01]  /*0620*/  IMAD.WIDE R10, R6, 0x4, R10 ;  /* 0x00000004060a7825 */ /* 0x004fe200078e020a */
[----:B------:R-:W2:Y:S03]  /*0630*/  LDG.E.CONSTANT R2, desc[UR6][R24.64] ;  /* 0x0000000618027981 */ /* 0x000ea6000c1e9900 */
[C---:B------:R-:W-:Y:S01]  /*0640*/  IMAD.WIDE R16, R4.reuse, 0x4, R14 ;  /* 0x0000000404107825 */ /* 0x040fe200078e020e */
[----:B------:R-:W5:Y:S03]  /*0650*/  LDG.E.CONSTANT R29, desc[UR6][R10.64] ;  /* 0x000000060a1d7981 */ /* 0x000f66000c1e9900 */
[C---:B------:R-:W-:Y:S01]  /*0660*/  IMAD.WIDE R6, R4.reuse, 0x4, R10 ;  /* 0x0000000404067825 */ /* 0x040fe200078e020a */
[----:B------:R-:W3:Y:S03]  /*0670*/  LDG.E.CONSTANT R15, desc[UR6][R14.64] ;  /* 0x000000060e0f7981 */ /* 0x000ee6000c1e9900 */
[----:B------:R-:W-:-:S04]  /*0680*/  IMAD.WIDE R8, R4, 0x4, R24 ;  /* 0x0000000404087825 */ /* 0x000fc800078e0218 */
[C---:B------:R-:W-:Y:S01]  /*0690*/  IMAD.WIDE R18, R4.reuse, 0x4, R16 ;  /* 0x0000000404127825 */ /* 0x040fe200078e0210 */
[----:B------:R1:W2:Y:S03]  /*06a0*/  LDG.E.CONSTANT R26, desc[UR6][R8.64] ;  /* 0x00000006081a7981 */ /* 0x0002a6000c1e9900 */
[----:B0-----:R-:W-:Y:S01]  /*06b0*/  IMAD.WIDE R20, R5, 0x4, R10 ;  /* 0x0000000405147825 */ /* 0x001fe200078e020a */
[----:B------:R-:W4:Y:S03]  /*06c0*/  LDG.E.CONSTANT R16, desc[UR6][R16.64] ;  /* 0x0000000610107981 */ /* 0x000f26000c1e9900 */
[C---:B------:R-:W-:Y:S02]  /*06d0*/  IMAD.WIDE R12, R4.reuse, 0x4, R18 ;  /* 0x00000004040c7825 */ /* 0x040fe400078e0212 */
[----:B------:R-:W5:Y:S02]  /*06e0*/  LDG.E.CONSTANT R20, desc[UR6][R20.64] ;  /* 0x0000000614147981 */ /* 0x000f64000c1e9900 */
[----:B-1----:R-:W-:-:S02]  /*06f0*/  IMAD.WIDE R8, R4, 0x4, R6 ;  /* 0x0000000404087825 */ /* 0x002fc400078e0206 */
[----:B------:R-:W2:Y:S02]  /*0700*/  LDG.E.CONSTANT R13, desc[UR6][R12.64] ;  /* 0x000000060c0d7981 */ /* 0x000ea4000c1e9900 */
[----:B------:R-:W-:Y:S02]  /*0710*/  IMAD.WIDE R22, R4, 0x4, R8 ;  /* 0x0000000404167825 */ /* 0x000fe400078e0208 */
[----:B------:R-:W2:Y:S02]  /*0720*/  LDG.E.CONSTANT R19, desc[UR6][R18.64] ;  /* 0x0000000612137981 */ /* 0x000ea4000c1e9900 */
[C---:B------:R-:W-:Y:S02]  /*0730*/  IMAD.WIDE R24, R5.reuse, 0x4, R6 ;  /* 0x0000000405187825 */ /* 0x040fe400078e0206 */
[----:B------:R0:W2:Y:S02]  /*0740*/  LDG.E.CONSTANT R12, desc[UR6][R6.64] ;  /* 0x00000006060c7981 */ /* 0x0000a4000c1e9900 */
[----:B------:R-:W-:-:S02]  /*0750*/  IMAD.WIDE R10, R5, 0x4, R8 ;  /* 0x00000004050a7825 */ /* 0x000fc400078e0208 */
[----:B------:R-:W2:Y:S04]  /*0760*/  LDG.E.CONSTANT R25, desc[UR6][R24.64] ;  /* 0x0000000618197981 */ /* 0x000ea8000c1e9900 */
[----:B------:R-:W2:Y:S01]  /*0770*/  LDG.E.CONSTANT R18, desc[UR6][R10.64] ;  /* 0x000000060a127981 */ /* 0x000ea2000c1e9900 */
[----:B0-----:R-:W-:-:S03]  /*0780*/  IMAD.WIDE R6, R5, 0x4, R22 ;  /* 0x0000000405067825 */ /* 0x001fc600078e0216 */
[----:B------:R0:W2:Y:S04]  /*0790*/  LDG.E.CONSTANT R5, desc[UR6][R8.64] ;  /* 0x0000000608057981 */ /* 0x0000a8000c1e9900 */
[----:B------:R-:W2:Y:S04]  /*07a0*/  LDG.E.CONSTANT R22, desc[UR6][R22.64] ;  /* 0x0000000616167981 */ /* 0x000ea8000c1e9900 */
[----:B------:R1:W2:Y:S01]  /*07b0*/  LDG.E.CONSTANT R17, desc[UR6][R6.64] ;  /* 0x0000000606117981 */ /* 0x0002a2000c1e9900 */
[----:B0-----:R-:W0:Y:S02]  /*07c0*/  LDC.64 R8, c[0x0][0x3a0] ;  /* 0x0000e800ff087b82 */ /* 0x001e240000000a00 */
[----:B0-----:R-:W-:-:S04]  /*07d0*/  IMAD.WIDE R8, R0, 0x4, R8 ;  /* 0x0000000400087825 */ /* 0x001fc800078e0208 */
[----:B---3--:R-:W-:Y:S01]  /*07e0*/  FADD R28, R28, R15 ;  /* 0x0000000f1c1c7221 */ /* 0x008fe20000000000 */
[----:B------:R-:W-:-:S04]  /*07f0*/  IMAD.WIDE R14, R4, 0x4, R8 ;  /* 0x00000004040e7825 */ /* 0x000fc800078e0208 */
[----:B------:R-:W-:-:S04]  /*0800*/  IMAD.WIDE R10, R4, 0x4, R14 ;  /* 0x00000004040a7825 */ /* 0x000fc800078e020e */
[----:B----4-:R-:W-:Y:S01]  /*0810*/  FADD R16, R27, R16 ;  /* 0x000000101b107221 */ /* 0x010fe20000000000 */
[----:B-----5:R-:W-:Y:S01]  /*0820*/  FADD R29, R29, R20 ;  /* 0x000000141d1d7221 */ /* 0x020fe20000000000 */
[----:B--2---:R-:W-:-:S03]  /*0830*/  FADD R26, R26, R13 ;  /* 0x0000000d1a1a7221 */ /* 0x004fc60000000000 */
[----:B------:R-:W-:Y:S01]  /*0840*/  FADD R13, R28, R29 ;  /* 0x0000001d1c0d7221 */ /* 0x000fe20000000000 */
[----:B------:R-:W-:-:S04]  /*0850*/  FADD R2, R2, R19 ;  /* 0x0000001302027221 */ /* 0x000fc80000000000 */
[----:B------:R0:W-:Y:S01]  /*0860*/  STG.E desc[UR6][R8.64], R13 ;  /* 0x0000000d08007986 */ /* 0x0001e2000c101906 */
[----:B------:R-:W-:-:S04]  /*0870*/  FADD R25, R12, R25 ;  /* 0x000000190c197221 */ /* 0x000fc80000000000 */
[----:B-1----:R-:W-:Y:S01]  /*0880*/  FADD R7, R16, R25 ;  /* 0x0000001910077221 */ /* 0x002fe20000000000 */
[----:B------:R-:W-:-:S04]  /*0890*/  FADD R5, R5, R18 ;  /* 0x0000001205057221 */ /* 0x000fc80000000000 */
[----:B------:R-:W-:Y:S01]  /*08a0*/  FADD R5, R2, R5 ;  /* 0x0000000502057221 */ /* 0x000fe20000000000 */
[----:B------:R-:W-:-:S04]  /*08b0*/  FADD R17, R22, R17 ;  /* 0x0000001116117221 */ /* 0x000fc80000000000 */
[----:B------:R-:W-:Y:S01]  /*08c0*/  FADD R6, R26, R17 ;  /* 0x000000111a067221 */ /* 0x000fe20000000000 */
[----:B------:R-:W-:Y:S01]  /*08d0*/  IMAD.WIDE R16, R4, 0x4, R10 ;  /* 0x0000000404107825 */ /* 0x000fe200078e020a */
[----:B------:R0:W-:Y:S04]  /*08e0*/  STG.E desc[UR6][R14.64], R7 ;  /* 0x000000070e007986 */ /* 0x0001e8000c101906 */
[----:B------:R0:W-:Y:S04]  /*08f0*/  STG.E desc[UR6][R10.64], R5 ;  /* 0x000000050a007986 */ /* 0x0001e8000c101906 */
[----:B------:R0:W-:Y:S02]  /*0900*/  STG.E desc[UR6][R16.64], R6 ;  /* 0x0000000610007986 */ /* 0x0001e4000c101906 */
.L_x_1:
[----:B0-----:R-:W-:Y:S01]  /*0910*/  HFMA2 R9, -RZ, RZ, 3.7421875, 0 ;  /* 0x437c0000ff097431 */ /* 0x001fe200000001ff */
[----:B------:R-:W-:Y:S01]  /*0920*/  MOV R0, 0x3bbb989d ;  /* 0x3bbb989d00007802 */ /* 0x000fe20000000f00 */
[----:B------:R-:W-:Y:S04]  /*0930*/  BSSY.RECONVERGENT B0, `(.L_x_2) ;  /* 0x0000016000007945 */ /* 0x000fe80003800200 */
[----:B------:R-:W-:-:S04]  /*0940*/  FFMA.SAT R0, R13, -R0, 0.5 ;  /* 0x3f0000000d007423 */ /* 0x000fc80000002800 */
[----:B------:R-:W-:-:S04]  /*0950*/  FFMA.RM R0, R0, R9, 12582913 ;  /* 0x4b40000100007423 */ /* 0x000fc80000004009 */
[C---:B------:R-:W-:Y:S01]  /*0960*/  FADD R2, R0.reuse, -12583039 ;  /* 0xcb40007f00027421 */ /* 0x040fe20000000000 */
[----:B------:R-:W-:-:S03]  /*0970*/  SHF.L.U32 R0, R0, 0x17, RZ ;  /* 0x0000001700007819 */ /* 0x000fc600000006ff */
[----:B------:R-:W-:-:S04]  /*0980*/  FFMA R2, R13, -1.4426950216293334961, -R2 ;  /* 0xbfb8aa3b0d027823 */ /* 0x000fc80000000802 */
[----:B------:R-:W-:-:S04]  /*0990*/  FFMA R2, R13, -1.925963033500011079e-08, R2 ;  /* 0xb2a570600d027823 */ /* 0x000fc80000000002 */
[----:B------:R-:W0:Y:S02]  /*09a0*/  MUFU.EX2 R9, R2 ;  /* 0x0000000200097308 */ /* 0x000e240000000800 */
[----:B0-----:R-:W-:-:S05]  /*09b0*/  FFMA R11, R0, R9, 1 ;  /* 0x3f800000000b7423 */ /* 0x001fca0000000009 */
[----:B------:R-:W-:-:S04]  /*09c0*/  IADD3 R0, PT, PT, R11, 0x1800000, RZ ;  /* 0x018000000b007810 */ /* 0x000fc80007ffe0ff */
[----:B------:R-:W-:-:S04]  /*09d0*/  LOP3.LUT R0, R0, 0x7f800000, RZ, 0xc0, !PT ;  /* 0x7f80000000007812 */ /* 0x000fc800078ec0ff */
[----:B------:R-:W-:-:S13]  /*09e0*/  ISETP.GT.U32.AND P0, PT, R0, 0x1ffffff, PT ;  /* 0x01ffffff0000780c */ /* 0x000fda0003f04070 */
[----:B------:R-:W-:Y:S05]  /*09f0*/  @P0 BRA `(.L_x_3) ;  /* 0x0000000000140947 */ /* 0x000fea0003800000 */
[----:B------:R-:W-:Y:S02]  /*0a00*/  MOV R0, R11 ;  /* 0x0000000b00007202 */ /* 0x000fe40000000f00 */
[----:B------:R-:W-:-:S07]  /*0a10*/  MOV R8, 0xa30 ;  /* 0x00000a3000087802 */ /* 0x000fce0000000f00 */
[----:B------:R-:W-:Y:S05]  /*0a20*/  CALL.REL.NOINC `($__internal_0_$__cuda_sm20_rcp_rn_f32_slowpath) ;  /* 0x00000004009c7944 */ /* 0x000fea0003c00000 */
[----:B------:R-:W-:Y:S01]  /*0a30*/  MOV R4, R2 ;  /* 0x0000000200047202 */ /* 0x000fe20000000f00 */
[----:B------:R-:W-:Y:S06]  /*0a40*/  BRA `(.L_x_4) ;  /* 0x0000000000107947 */ /* 0x000fec0003800000 */
.L_x_3:
[----:B------:R-:W0:Y:S02]  /*0a50*/  MUFU.RCP R4, R11 ;  /* 0x0000000b00047308 */ /* 0x000e240000001000 */
[----:B0-----:R-:W-:-:S04]  /*0a60*/  FFMA R0, R11, R4, -1 ;  /* 0xbf8000000b007423 */ /* 0x001fc80000000004 */
[----:B------:R-:W-:-:S04]  /*0a70*/  FADD.FTZ R9, -R0, -RZ ;  /* 0x800000ff00097221 */ /* 0x000fc80000010100 */
[----:B------:R-:W-:-:S07]  /*0a80*/  FFMA R4, R4, R9, R4 ;  /* 0x0000000904047223 */ /* 0x000fce0000000004 */
.L_x_4:
[----:B------:R-:W-:Y:S05]  /*0a90*/  BSYNC.RECONVERGENT B0 ;  /* 0x0000000000007941 */ /* 0x000fea0003800200 */
.L_x_2:
[----:B------:R-:W-:Y:S01]  /*0aa0*/  HFMA2 R0, -RZ, RZ, 0.96630859375, -0.0022525787353515625 ;  /* 0x3bbb989dff007431 */ /* 0x000fe200000001ff */
[----:B------:R-:W-:Y:S01]  /*0ab0*/  MOV R9, 0x437c0000 ;  /* 0x437c000000097802 */ /* 0x000fe20000000f00 */
[----:B------:R-:W-:Y:S03]  /*0ac0*/  BSSY.RECONVERGENT B0, `(.L_x_5) ;  /* 0x0000016000007945 */ /* 0x000fe60003800200 */
        /* <DEDUP_REMOVED lines=17> */
.L_x_6:
[----:B------:R-:W0:Y:S02]  /*0be0*/  MUFU.RCP R7, R8 ;  /* 0x0000000800077308 */ /* 0x000e240000001000 */
[----:B0-----:R-:W-:-:S04]  /*0bf0*/  FFMA R0, R8, R7, -1 ;  /* 0xbf80000008007423 */ /* 0x001fc80000000007 */
[----:B------:R-:W-:-:S04]  /*0c00*/  FADD.FTZ R0, -R0, -RZ ;  /* 0x800000ff00007221 */ /* 0x000fc80000010100 */
[----:B------:R-:W-:-:S07]  /*0c10*/  FFMA R7, R7, R0, R7 ;  /* 0x0000000007077223 */ /* 0x000fce0000000007 */
.L_x_7:
[----:B------:R-:W-:Y:S05]  /*0c20*/  BSYNC.RECONVERGENT B0 ;  /* 0x0000000000007941 */ /* 0x000fea0003800200 */
.L_x_5:
[----:B------:R-:W-:Y:S01]  /*0c30*/  HFMA2 R9, -RZ, RZ, 0.96630859375, -0.0022525787353515625 ;  /* 0x3bbb989dff097431 */ /* 0x000fe200000001ff */
[----:B------:R-:W-:Y:S01]  /*0c40*/  MOV R11, 0x437c0000 ;  /* 0x437c0000000b7802 */ /* 0x000fe20000000f00 */
[C---:B------:R-:W-:Y:S01]  /*0c50*/  FMUL R0, |R5|.reuse, 2.8853900432586669922 ;  /* 0x4038aa3b05007820 */ /* 0x040fe20000400200 */
[----:B------:R-:W-:Y:S01]  /*0c60*/  HFMA2 R13, -RZ, RZ, 1.875, 0 ;  /* 0x3f800000ff0d7431 */ /* 0x000fe200000001ff */
[C---:B------:R-:W-:Y:S01]  /*0c70*/  FSETP.GE.AND P0, PT, |R5|.reuse, 9.010913848876953125, PT ;  /* 0x41102cb40500780b */ /* 0x040fe20003f06200 */
[----:B------:R-:W-:Y:S01]  /*0c80*/  BSSY.RECONVERGENT B0, `(.L_x_8) ;  /* 0x0000023000007945 */ /* 0x000fe20003800200 */
[----:B------:R-:W-:Y:S02]  /*0c90*/  FSETP.GE.AND P1, PT, |R5|, 0.60000002384185791016, PT ;  /* 0x3f19999a0500780b */ /* 0x000fe40003f26200 */
[----:B------:R-:W0:Y:S01]  /*0ca0*/  MUFU.EX2 R0, R0 ;  /* 0x0000000000007308 */ /* 0x000e220000000800 */
[----:B------:R-:W-:-:S04]  /*0cb0*/  FFMA.SAT R2, R6, -R9, 0.5 ;  /* 0x3f00000006027423 */ /* 0x000fc80000002809 */
[----:B------:R-:W-:Y:S01]  /*0cc0*/  FFMA.RM R8, R2, R11, 12582913 ;  /* 0x4b40000102087423 */ /* 0x000fe2000000400b */
[----:B------:R-:W-:-:S03]  /*0cd0*/  FMUL R11, R5, R5 ;  /* 0x00000005050b7220 */ /* 0x000fc60000400000 */
[C---:B------:R-:W-:Y:S01]  /*0ce0*/  FADD R9, R8.reuse, -12583039 ;  /* 0xcb40007f08097421 */ /* 0x040fe20000000000 */
[----:B------:R-:W-:-:S03]  /*0cf0*/  SHF.L.U32 R8, R8, 0x17, RZ ;  /* 0x0000001708087819 */ /* 0x000fc600000006ff */
[----:B------:R-:W-:Y:S01]  /*0d00*/  FFMA R9, R6, -1.4426950216293334961, -R9 ;  /* 0xbfb8aa3b06097823 */ /* 0x000fe20000000809 */
[----:B0-----:R-:W-:-:S03]  /*0d10*/  FADD R2, R0, 1 ;  /* 0x3f80000000027421 */ /* 0x001fc60000000000 */
[----:B------:R-:W-:Y:S01]  /*0d20*/  FFMA R9, R6, -1.925963033500011079e-08, R9 ;  /* 0xb2a5706006097823 */ /* 0x000fe20000000009 */
[----:B------:R-:W-:Y:S02]  /*0d30*/  MOV R6, 0x3c80f082 ;  /* 0x3c80f08200067802 */ /* 0x000fe40000000f00 */
[----:B------:R-:W0:Y:S03]  /*0d40*/  MUFU.RCP R2, R2 ;  /* 0x0000000200027308 */ /* 0x000e260000001000 */
[----:B------:R-:W-:-:S04]  /*0d50*/  FFMA R6, R11, R6, -0.052303962409496307373 ;  /* 0xbd563cae0b067423 */ /* 0x000fc80000000006 */
[----:B------:R-:W-:Y:S01]  /*0d60*/  FFMA R6, R11, R6, 0.1331529766321182251 ;  /* 0x3e0859410b067423 */ /* 0x000fe20000000006 */
[----:B------:R-:W1:Y:S01]  /*0d70*/  MUFU.EX2 R9, R9 ;  /* 0x0000000900097308 */ /* 0x000e620000000800 */
[----:B0-----:R-:W-:-:S05]  /*0d80*/  FFMA R0, R2, -2, R13 ;  /* 0xc000000002007823 */ /* 0x001fca000000000d */
[----:B------:R-:W-:Y:S01]  /*0d90*/  FSEL R2, R0, 1, !P0 ;  /* 0x3f80000000027808 */ /* 0x000fe20004000000 */
[C---:B------:R-:W-:Y:S01]  /*0da0*/  FFMA R0, R11.reuse, R6, -0.33332768082618713379 ;  /* 0xbeaaa9ed0b007423 */ /* 0x040fe20000000006 */
[----:B-1----:R-:W-:Y:S02]  /*0db0*/  FFMA R15, R8, R9, 1 ;  /* 0x3f800000080f7423 */ /* 0x002fe40000000009 */
[--C-:B------:R-:W-:Y:S01]  /*0dc0*/  LOP3.LUT R9, R2, 0x80000000, R5.reuse, 0xb8, !PT ;  /* 0x8000000002097812 */ /* 0x100fe200078eb805 */
[----:B------:R-:W-:Y:S02]  /*0dd0*/  FFMA R0, R11, R0, RZ ;  /* 0x000000000b007223 */ /* 0x000fe400000000ff */
[----:B------:R-:W-:Y:S02]  /*0de0*/  IADD3 R8, PT, PT, R15, 0x1800000, RZ ;  /* 0x018000000f087810 */ /* 0x000fe40007ffe0ff */
[----:B------:R-:W-:Y:S02]  /*0df0*/  @!P1 FFMA R9, R0, R5, R5 ;  /* 0x0000000500099223 */ /* 0x000fe40000000005 */
[----:B------:R-:W-:-:S04]  /*0e00*/  LOP3.LUT R8, R8, 0x7f800000, RZ, 0xc0, !PT ;  /* 0x7f80000008087812 */ /* 0x000fc800078ec0ff */
[----:B------:R-:W-:-:S13]  /*0e10*/  ISETP.GT.U32.AND P0, PT, R8, 0x1ffffff, PT ;  /* 0x01ffffff0800780c */ /* 0x000fda0003f04070 */
[----:B------:R-:W-:Y:S05]  /*0e20*/  @P0 BRA `(.L_x_9) ;  /* 0x0000000000100947 */ /* 0x000fea0003800000 */
[----:B------:R-:W-:Y:S02]  /*0e30*/  MOV R0, R15 ;  /* 0x0000000f00007202 */ /* 0x000fe40000000f00 */
[----:B------:R-:W-:-:S07]  /*0e40*/  MOV R8, 0xe60 ;  /* 0x00000e6000087802 */ /* 0x000fce0000000f00 */
[----:B------:R-:W-:Y:S05]  /*0e50*/  CALL.REL.NOINC `($__internal_0_$__cuda_sm20_rcp_rn_f32_slowpath) ;  /* 0x0000000000907944 */ /* 0x000fea0003c00000 */
[----:B------:R-:W-:Y:S05]  /*0e60*/  BRA `(.L_x_10) ;  /* 0x0000000000107947 */ /* 0x000fea0003800000 */
.L_x_9:
[----:B------:R-:W0:Y:S02]  /*0e70*/  MUFU.RCP R2, R15 ;  /* 0x0000000f00027308 */ /* 0x000e240000001000 */
[----:B0-----:R-:W-:-:S04]  /*0e80*/  FFMA R0, R15, R2, -1 ;  /* 0xbf8000000f007423 */ /* 0x001fc80000000002 */
[----:B------:R-:W-:-:S04]  /*0e90*/  FADD.FTZ R5, -R0, -RZ ;  /* 0x800000ff00057221 */ /* 0x000fc80000010100 */
[----:B------:R-:W-:-:S07]  /*0ea0*/  FFMA R2, R2, R5, R2 ;  /* 0x0000000502027223 */ /* 0x000fce0000000002 */
.L_x_10:
[----:B------:R-:W-:Y:S05]  /*0eb0*/  BSYNC.RECONVERGENT B0 ;  /* 0x0000000000007941 */ /* 0x000fea0003800200 */
.L_x_8:
[----:B------:R-:W0:Y:S02]  /*0ec0*/  LDC.64 R10, c[0x0][0x3b0] ;  /* 0x0000ec00ff0a7b82 */ /* 0x000e240000000a00 */
[----:B0-----:R-:W-:-:S06]  /*0ed0*/  IMAD.WIDE R10, R3, 0x4, R10 ;  /* 0x00000004030a7825 */ /* 0x001fcc00078e020a */
[----:B------:R-:W2:Y:S01]  /*0ee0*/  LDG.E.CONSTANT R10, desc[UR6][R10.64] ;  /* 0x000000060a0a7981 */ /* 0x000ea2000c1e9900 */
[----:B------:R-:W-:Y:S01]  /*0ef0*/  FMUL R9, R9, R4 ;  /* 0x0000000409097220 */ /* 0x000fe20000400000 */
[----:B------:R-:W-:Y:S01]  /*0f00*/  MOV R12, 0x3c80f082 ;  /* 0x3c80f082000c7802 */ /* 0x000fe20000000f00 */
[----:B------:R-:W-:Y:S01]  /*0f10*/  HFMA2 R15, -RZ, RZ, 1.875, 0 ;  /* 0x3f800000ff0f7431 */ /* 0x000fe200000001ff */
[----:B------:R-:W0:Y:S02]  /*0f20*/  LDC.64 R4, c[0x0][0x3a8] ;  /* 0x0000ea00ff047b82 */ /* 0x000e240000000a00 */
[----:B0-----:R-:W-:-:S04]  /*0f30*/  IMAD.WIDE R4, R3, 0x4, R4 ;  /* 0x0000000403047825 */ /* 0x001fc800078e0204 */
[----:B--2---:R-:W-:Y:S02]  /*0f40*/  FFMA R9, R10, R7, R9 ;  /* 0x000000070a097223 */ /* 0x004fe40000000009 */
[----:B------:R-:W0:Y:S02]  /*0f50*/  LDC.64 R6, c[0x0][0x3b8] ;  /* 0x0000ee00ff067b82 */ /* 0x000e240000000a00 */
[C---:B------:R-:W-:Y:S01]  /*0f60*/  FMUL R0, |R9|.reuse, 2.8853900432586669922 ;  /* 0x4038aa3b09007820 */ /* 0x040fe20000400200 */
[C---:B------:R-:W-:Y:S01]  /*0f70*/  FMUL R13, R9.reuse, R9 ;  /* 0x00000009090d7220 */ /* 0x040fe20000400000 */
[C---:B------:R-:W-:Y:S02]  /*0f80*/  FSETP.GE.AND P1, PT, |R9|.reuse, 0.60000002384185791016, PT ;  /* 0x3f19999a0900780b */ /* 0x040fe40003f26200 */
[----:B------:R-:W-:Y:S01]  /*0f90*/  FSETP.GE.AND P0, PT, |R9|, 9.010913848876953125, PT ;  /* 0x41102cb40900780b */ /* 0x000fe20003f06200 */
[----:B------:R-:W-:Y:S01]  /*0fa0*/  FFMA R12, R13, R12, -0.052303962409496307373 ;  /* 0xbd563cae0d0c7423 */ /* 0x000fe2000000000c */
[----:B------:R-:W1:Y:S01]  /*0fb0*/  MUFU.EX2 R0, R0 ;  /* 0x0000000000007308 */ /* 0x000e620000000800 */
[----:B0-----:R-:W-:-:S04]  /*0fc0*/  IMAD.WIDE R6, R3, 0x4, R6 ;  /* 0x0000000403067825 */ /* 0x001fc800078e0206 */
[----:B-1----:R-:W-:Y:S01]  /*0fd0*/  FADD R8, R0, 1 ;  /* 0x3f80000000087421 */ /* 0x002fe20000000000 */
[C---:B------:R-:W-:Y:S01]  /*0fe0*/  FFMA R0, R13.reuse, R12, 0.1331529766321182251 ;  /* 0x3e0859410d007423 */ /* 0x040fe2000000000c */
[----:B------:R-:W-:Y:S03]  /*0ff0*/  STG.E desc[UR6][R6.64], R9 ;  /* 0x0000000906007986 */ /* 0x000fe6000c101906 */
[C---:B------:R-:W-:Y:S01]  /*1000*/  FFMA R0, R13.reuse, R0, -0.33332768082618713379 ;  /* 0xbeaaa9ed0d007423 */ /* 0x040fe20000000000 */
[----:B------:R-:W0:Y:S03]  /*1010*/  MUFU.RCP R8, R8 ;  /* 0x0000000800087308 */ /* 0x000e260000001000 */
[----:B------:R-:W-:Y:S01]  /*1020*/  FFMA R0, R13, R0, RZ ;  /* 0x000000000d007223 */ /* 0x000fe200000000ff */
[----:B0-----:R-:W-:-:S05]  /*1030*/  FFMA R10, R8, -2, R15 ;  /* 0xc0000000080a7823 */ /* 0x001fca000000000f */
[----:B------:R-:W-:-:S04]  /*1040*/  FSEL R10, R10, 1, !P0 ;  /* 0x3f8000000a0a7808 */ /* 0x000fc80004000000 */
[--C-:B------:R-:W-:Y:S01]  /*1050*/  LOP3.LUT R11, R10, 0x80000000, R9.reuse, 0xb8, !PT ;  /* 0x800000000a0b7812 */ /* 0x100fe200078eb809 */
[----:B------:R-:W-:-:S04]  /*1060*/  @!P1 FFMA R11, R9, R0, R9 ;  /* 0x00000000090b9223 */ /* 0x000fc80000000009 */
[----:B------:R-:W-:-:S05]  /*1070*/  FMUL R11, R11, R2 ;  /* 0x000000020b0b7220 */ /* 0x000fca0000400000 */
[----:B------:R-:W-:Y:S01]  /*1080*/  STG.E desc[UR6][R4.64], R11 ;  /* 0x0000000b04007986 */ /* 0x000fe2000c101906 */
[----:B------:R-:W-:Y:S05]  /*1090*/  EXIT ;  /* 0x000000000000794d */ /* 0x000fea0003800000 */
        .weak           $__internal_0_$__cuda_sm20_rcp_rn_f32_slowpath
        .type           $__internal_0_$__cuda_sm20_rcp_rn_f32_slowpath,@function
        .size           $__internal_0_$__cuda_sm20_rcp_rn_f32_slowpath,(.L_x_28 - $__internal_0_$__cuda_sm20_rcp_rn_f32_slowpath)
$__internal_0_$__cuda_sm20_rcp_rn_f32_slowpath:
[----:B------:R-:W-:Y:S01]  /*10a0*/  SHF.L.U32 R2, R0, 0x1, RZ ;  /* 0x0000000100027819 */ /* 0x000fe200000006ff */
[----:B------:R-:W-:Y:S03]  /*10b0*/  BSSY.RECONVERGENT B1, `(.L_x_11) ;  /* 0x0000030000017945 */ /* 0x000fe60003800200 */
[----:B------:R-:W-:-:S04]  /*10c0*/  SHF.R.U32.HI R14, RZ, 0x18, R2 ;  /* 0x00000018ff0e7819 */ /* 0x000fc80000011602 */
[----:B------:R-:W-:-:S13]  /*10d0*/  ISETP.NE.U32.AND P0, PT, R14, RZ, PT ;  /* 0x000000ff0e00720c */ /* 0x000fda0003f05070 */
[----:B------:R-:W-:Y:S05]  /*10e0*/  @P0 BRA `(.L_x_12) ;  /* 0x0000000000280947 */ /* 0x000fea0003800000 */
[----:B------:R-:W-:-:S04]  /*10f0*/  SHF.L.U32 R2, R0, 0x1, RZ ;  /* 0x0000000100027819 */ /* 0x000fc800000006ff */
[----:B------:R-:W-:-:S13]  /*1100*/  ISETP.NE.AND P0, PT, R2, RZ, PT ;  /* 0x000000ff0200720c */ /* 0x000fda0003f05270 */
[----:B------:R-:W-:Y:S01]  /*1110*/  @P0 FFMA R11, R0, 1.84467440737095516160e+19, RZ ;  /* 0x5f800000000b0823 */ /* 0x000fe200000000ff */
[----:B------:R-:W-:Y:S08]  /*1120*/  @!P0 MUFU.RCP R10, R0 ;  /* 0x00000000000a8308 */ /* 0x000ff00000001000 */
[----:B------:R-:W0:Y:S02]  /*1130*/  @P0 MUFU.RCP R2, R11 ;  /* 0x0000000b00020308 */ /* 0x000e240000001000 */
[----:B0-----:R-:W-:-:S04]  /*1140*/  @P0 FFMA R12, R11, R2, -1 ;  /* 0xbf8000000b0c0423 */ /* 0x001fc80000000002 */
[----:B------:R-:W-:-:S04]  /*1150*/  @P0 FADD.FTZ R13, -R12, -RZ ;  /* 0x800000ff0c0d0221 */ /* 0x000fc80000010100 */
[----:B------:R-:W-:-:S04]  /*1160*/  @P0 FFMA R2, R2, R13, R2 ;  /* 0x0000000d02020223 */ /* 0x000fc80000000002 */
[----:B------:R-:W-:Y:S01]  /*1170*/  @P0 FFMA R10, R2, 1.84467440737095516160e+19, RZ ;  /* 0x5f800000020a0823 */ /* 0x000fe200000000ff */
[----:B------:R-:W-:Y:S06]  /*1180*/  BRA `(.L_x_13) ;  /* 0x0000000000887947 */ /* 0x000fec0003800000 */
.L_x_12:
[----:B------:R-:W-:-:S04]  /*1190*/  IADD3 R16, PT, PT, R14, -0xfd, RZ ;  /* 0xffffff030e107810 */ /* 0x000fc80007ffe0ff */
[----:B------:R-:W-:-:S13]  /*11a0*/  ISETP.GT.U32.AND P0, PT, R16, 0x1, PT ;  /* 0x000000011000780c */ /* 0x000fda0003f04070 */
[----:B------:R-:W-:Y:S05]  /*11b0*/  @P0 BRA `(.L_x_14) ;  /* 0x0000000000780947 */ /* 0x000fea0003800000 */
[----:B------:R-:W-:Y:S01]  /*11c0*/  LOP3.LUT R2, R0, 0x7fffff, RZ, 0xc0, !PT ;  /* 0x007fffff00027812 */ /* 0x000fe200078ec0ff */
[----:B------:R-:W-:-:S03]  /*11d0*/  HFMA2 R13, -RZ, RZ, 0, 1.78813934326171875e-07 ;  /* 0x00000003ff0d7431 */ /* 0x000fc600000001ff */
[----:B------:R-:W-:-:S04]  /*11e0*/  LOP3.LUT R2, R2, 0x3f800000, RZ, 0xfc, !PT ;  /* 0x3f80000002027812 */ /* 0x000fc800078efcff */
[----:B------:R-:W0:Y:S01]  /*11f0*/  MUFU.RCP R11, R2 ;  /* 0x00000002000b7308 */ /* 0x000e220000001000 */
[----:B------:R-:W-:Y:S01]  /*1200*/  SHF.L.U32 R13, R13, R16, RZ ;  /* 0x000000100d0d7219 */ /* 0x000fe200000006ff */
[----:B0-----:R-:W-:-:S04]  /*1210*/  FFMA R10, R2, R11, -1 ;  /* 0xbf800000020a7423 */ /* 0x001fc8000000000b */
[----:B------:R-:W-:-:S04]  /*1220*/  FADD.FTZ R10, -R10, -RZ ;  /* 0x800000ff0a0a7221 */ /* 0x000fc80000010100 */
[CCC-:B------:R-:W-:Y:S01]  /*1230*/  FFMA.RM R12, R11.reuse, R10.reuse, R11.reuse ;  /* 0x0000000a0b0c7223 */ /* 0x1c0fe2000000400b */
[----:B------:R-:W-:-:S04]  /*1240*/  FFMA.RP R11, R11, R10, R11 ;  /* 0x0000000a0b0b7223 */ /* 0x000fc8000000800b */
[C---:B------:R-:W-:Y:S02]  /*1250*/  LOP3.LUT R10, R12.reuse, 0x7fffff, RZ, 0xc0, !PT ;  /* 0x007fffff0c0a7812 */ /* 0x040fe400078ec0ff */
[----:B------:R-:W-:Y:S02]  /*1260*/  FSETP.NEU.FTZ.AND P0, PT, R12, R11, PT ;  /* 0x0000000b0c00720b */ /* 0x000fe40003f1d000 */
[----:B------:R-:W-:Y:S02]  /*1270*/  LOP3.LUT R10, R10, 0x800000, RZ, 0xfc, !PT ;  /* 0x008000000a0a7812 */ /* 0x000fe400078efcff */
[----:B------:R-:W-:Y:S02]  /*1280*/  SEL R11, RZ, 0xffffffff, !P0 ;  /* 0xffffffffff0b7807 */ /* 0x000fe40004000000 */
[----:B------:R-:W-:Y:S02]  /*1290*/  LOP3.LUT R13, R13, R10, RZ, 0xc0, !PT ;  /* 0x0000000a0d0d7212 */ /* 0x000fe400078ec0ff */
[----:B------:R-:W-:-:S02]  /*12a0*/  IADD3 R11, PT, PT, -R11, RZ, RZ ;  /* 0x000000ff0b0b7210 */ /* 0x000fc40007ffe1ff */
[-C--:B------:R-:W-:Y:S02]  /*12b0*/  SHF.R.U32.HI R13, RZ, R16.reuse, R13 ;  /* 0x00000010ff0d7219 */ /* 0x080fe4000001160d */
[----:B------:R-:W-:Y:S02]  /*12c0*/  LOP3.LUT P1, RZ, R11, R16, R10, 0xf8, !PT ;  /* 0x000000100bff7212 */ /* 0x000fe4000782f80a */
[C---:B------:R-:W-:Y:S02]  /*12d0*/  LOP3.LUT P0, RZ, R13.reuse, 0x1, RZ, 0xc0, !PT ;  /* 0x000000010dff7812 */ /* 0x040fe4000780c0ff */
[----:B------:R-:W-:Y:S02]  /*12e0*/  LOP3.LUT P2, RZ, R13, 0x2, RZ, 0xc0, !PT ;  /* 0x000000020dff7812 */ /* 0x000fe4000784c0ff */
[----:B------:R-:W-:Y:S02]  /*12f0*/  IADD3 R11, PT, PT, R14, -0xfc, RZ ;  /* 0xffffff040e0b7810 */ /* 0x000fe40007ffe0ff */
[----:B------:R-:W-:-:S02]  /*1300*/  PLOP3.LUT P0, PT, P0, P1, P2, 0xe0, 0x0 ;  /* 0x000000000000781c */ /* 0x000fc40000703c20 */
[----:B------:R-:W-:Y:S02]  /*1310*/  LOP3.LUT P1, RZ, R0, 0x7fffff, RZ, 0xc0, !PT ;  /* 0x007fffff00ff7812 */ /* 0x000fe4000782c0ff */
[----:B------:R-:W-:Y:S02]  /*1320*/  SEL R2, RZ, 0x1, !P0 ;  /* 0x00000001ff027807 */ /* 0x000fe40004000000 */
[----:B------:R-:W-:Y:S02]  /*1330*/  SHF.R.U32.HI R11, RZ, R11, R10 ;  /* 0x0000000bff0b7219 */ /* 0x000fe4000001160a */
[----:B------:R-:W-:-:S04]  /*1340*/  IADD3 R2, PT, PT, -R2, RZ, RZ ;  /* 0x000000ff02027210 */ /* 0x000fc80007ffe1ff */
[----:B------:R-:W-:-:S13]  /*1350*/  ISETP.GE.AND P0, PT, R2, RZ, PT ;  /* 0x000000ff0200720c */ /* 0x000fda0003f06270 */
[----:B------:R-:W-:-:S04]  /*1360*/  @!P0 IADD3 R11, PT, PT, R11, 0x1, RZ ;  /* 0x000000010b0b8810 */ /* 0x000fc80007ffe0ff */
[----:B------:R-:W-:-:S04]  /*1370*/  @!P1 SHF.L.U32 R11, R11, 0x1, RZ ;  /* 0x000000010b0b9819 */ /* 0x000fc800000006ff */
[----:B------:R-:W-:Y:S01]  /*1380*/  LOP3.LUT R10, R11, 0x80000000, R0, 0xf8, !PT ;  /* 0x800000000b0a7812 */ /* 0x000fe200078ef800 */
[----:B------:R-:W-:Y:S06]  /*1390*/  BRA `(.L_x_13) ;  /* 0x0000000000047947 */ /* 0x000fec0003800000 */
.L_x_14:
[----:B------:R0:W1:Y:S02]  /*13a0*/  MUFU.RCP R10, R0 ;  /* 0x00000000000a7308 */ /* 0x0000640000001000 */
.L_x_13:
[----:B------:R-:W-:Y:S05]  /*13b0*/  BSYNC.RECONVERGENT B1 ;  /* 0x0000000000017941 */ /* 0x000fea0003800200 */
.L_x_11:
[----:B------:R-:W-:Y:S01]  /*13c0*/  HFMA2 R11, -RZ, RZ, 0, 0 ;  /* 0x00000000ff0b7431 */ /* 0x000fe200000001ff */
[----:B-1----:R-:W-:Y:S02]  /*13d0*/  MOV R2, R10 ;  /* 0x0000000a00027202 */ /* 0x002fe40000000f00 */
[----:B------:R-:W-:-:S04]  /*13e0*/  MOV R10, R8 ;  /* 0x00000008000a7202 */ /* 0x000fc80000000f00 */
[----:B0-----:R-:W-:Y:S05]  /*13f0*/  RET.REL.NODEC R10 `(_Z15LSTM_unit_fusediiPfS_S_S_S_S_S_b) ;  /* 0xffffffec0a007950 */ /* 0x001fea0003c3ffff */
.L_x_15:
[----:B------:R-:W-:-:S00]  /*1400*/  BRA `(.L_x_15) ;  /* 0xfffffffc00fc7947 */ /* 0x000fc0000383ffff */
[----:B------:R-:W-:-:S00]  /*1410*/  NOP ;  /* 0x0000000000007918 */ /* 0x000fc00000000000 */
        /* <DEDUP_REMOVED lines=14> */
.L_x_28:


//--------------------- .text._Z10pw_sigmoidPfS_i --------------------------
	.section	.text._Z10pw_sigmoidPfS_i,"ax",@progbits
	.align	128
        .global         _Z10pw_sigmoidPfS_i
        .type           _Z10pw_sigmoidPfS_i,@function
        .size           _Z10pw_sigmoidPfS_i,(.L_x_29 - _Z10pw_sigmoidPfS_i)
        .other          _Z10pw_sigmoidPfS_i,@"STO_CUDA_ENTRY STV_DEFAULT"
_Z10pw_sigmoidPfS_i:
.text._Z10pw_sigmoidPfS_i:
[----:B------:R-:W-:Y:S01]  /*0000*/  LDC R1, c[0x0][0x37c] ;  /* 0x0000df00ff017b82 */ /* 0x000fe20000000800 */
[----:B------:R-:W0:Y:S07]  /*0010*/  S2R R0, SR_TID.X ;  /* 0x0000000000007919 */ /* 0x000e2e0000002100 */
[----:B------:R-:W0:Y:S01]  /*0020*/  S2UR UR4, SR_CTAID.X ;  /* 0x00000000000479c3 */ /* 0x000e220000002500 */
[----:B------:R-:W1:Y:S07]  /*0030*/  LDCU UR5, c[0x0][0x390] ;  /* 0x00007200ff0577ac */ /* 0x000e6e0008000800 */
[----:B------:R-:W0:Y:S02]  /*0040*/  LDC R3, c[0x0][0x360] ;  /* 0x0000d800ff037b82 */ /* 0x000e240000000800 */
[----:B0-----:R-:W-:-:S05]  /*0050*/  IMAD R3, R3, UR4, R0 ;  /* 0x0000000403037c24 */ /* 0x001fca000f8e0200 */
[----:B-1----:R-:W-:-:S13]  /*0060*/  ISETP.GE.AND P0, PT, R3, UR5, PT ;  /* 0x0000000503007c0c */ /* 0x002fda000bf06270 */
[----:B------:R-:W-:Y:S05]  /*0070*/  @P0 EXIT ;  /* 0x000000000000094d */ /* 0x000fea0003800000 */
[----:B------:R-:W0:Y:S01]  /*0080*/  LDC.64 R4, c[0x0][0x388] ;  /* 0x0000e200ff047b82 */ /* 0x000e220000000a00 */
[----:B------:R-:W1:Y:S01]  /*0090*/  LDCU.64 UR4, c[0x0][0x358] ;  /* 0x00006b00ff0477ac */ /* 0x000e620008000a00 */
[----:B0-----:R-:W-:-:S06]  /*00a0*/  IMAD.WIDE R4, R3, 0x4, R4 ;  /* 0x0000000403047825 */ /* 0x001fcc00078e0204 */
[----:B-1----:R-:W2:Y:S01]  /*00b0*/  LDG.E R4, desc[UR4][R4.64] ;  /* 0x0000000404047981 */ /* 0x002ea2000c1e1900 */
[----:B------:R-:W-:Y:S01]  /*00c0*/  IMAD.MOV.U32 R7, RZ, RZ, 0x3bbb989d ;  /* 0x3bbb989dff077424 */ /* 0x000fe200078e00ff */
[----:B------:R-:W-:Y:S01]  /*00d0*/  BSSY.RECONVERGENT B0, `(.L_x_16) ;  /* 0x0000015000007945 */ /* 0x000fe20003800200 */
[----:B------:R-:W-:Y:S02]  /*00e0*/  IMAD.MOV.U32 R9, RZ, RZ, 0x437c0000 ;  /* 0x437c0000ff097424 */ /* 0x000fe400078e00ff */
[----:B--2---:R-:W-:-:S04]  /*00f0*/  FFMA.SAT R0, R4, -R7, 0.5 ;  /* 0x3f00000004007423 */ /* 0x004fc80000002807 */
[----:B------:R-:W-:-:S04]  /*0100*/  FFMA.RM R0, R0, R9, 12582913 ;  /* 0x4b40000100007423 */ /* 0x000fc80000004009 */
[C---:B------:R-:W-:Y:S01]  /*0110*/  FADD R7, R0.reuse, -12583039 ;  /* 0xcb40007f00077421 */ /* 0x040fe20000000000 */
[----:B------:R-:W-:-:S03]  /*0120*/  SHF.L.U32 R0, R0, 0x17, RZ ;  /* 0x0000001700007819 */ /* 0x000fc600000006ff */
[----:B------:R-:W-:-:S04]  /*0130*/  FFMA R7, R4, -1.4426950216293334961, -R7 ;  /* 0xbfb8aa3b04077823 */ /* 0x000fc80000000807 */
[----:B------:R-:W-:-:S06]  /*0140*/  FFMA R7, R4, -1.925963033500011079e-08, R7 ;  /* 0xb2a5706004077823 */ /* 0x000fcc0000000007 */
[----:B------:R-:W0:Y:S02]  /*0150*/  MUFU.EX2 R7, R7 ;  /* 0x0000000700077308 */ /* 0x000e240000000800 */
[----:B0-----:R-:W-:-:S04]  /*0160*/  FFMA R0, R0, R7, 1 ;  /* 0x3f80000000007423 */ /* 0x001fc80000000007 */
[----:B------:R-:W-:-:S05]  /*0170*/  VIADD R2, R0, 0x1800000 ;  /* 0x0180000000027836 */ /* 0x000fca0000000000 */
[----:B------:R-:W-:-:S04]  /*0180*/  LOP3.LUT R2, R2, 0x7f800000, RZ, 0xc0, !PT ;  /* 0x7f80000002027812 */ /* 0x000fc800078ec0ff */
[----:B------:R-:W-:-:S13]  /*0190*/  ISETP.GT.U32.AND P0, PT, R2, 0x1ffffff, PT ;  /* 0x01ffffff0200780c */ /* 0x000fda0003f04070 */
[----:B------:R-:W-:Y:S05]  /*01a0*/  @P0 BRA `(.L_x_17) ;  /* 0x00000000000c0947 */ /* 0x000fea0003800000 */
[----:B------:R-:W-:-:S07]  /*01b0*/  MOV R4, 0x1d0 ;  /* 0x000001d000047802 */ /* 0x000fce0000000f00 */
[----:B------:R-:W-:Y:S05]  /*01c0*/  CALL.REL.NOINC `($__internal_1_$__cuda_sm20_rcp_rn_f32_slowpath) ;  /* 0x0000000000287944 */ /* 0x000fea0003c00000 */
[----:B------:R-:W-:Y:S05]  /*01d0*/  BRA `(.L_x_18) ;  /* 0x0000000000107947 */ /* 0x000fea0003800000 */
.L_x_17:
[----:B------:R-:W0:Y:S02]  /*01e0*/  MUFU.RCP R7, R0 ;  /* 0x0000000000077308 */ /* 0x000e240000001000 */
[----:B0-----:R-:W-:-:S04]  /*01f0*/  FFMA R2, R0, R7, -1 ;  /* 0xbf80000000027423 */ /* 0x001fc80000000007 */
[----:B------:R-:W-:-:S04]  /*0200*/  FADD.FTZ R2, -R2, -RZ ;  /* 0x800000ff02027221 */ /* 0x000fc80000010100 */
[----:B------:R-:W-:-:S07]  /*0210*/  FFMA R7, R7, R2, R7 ;  /* 0x0000000207077223 */ /* 0x000fce0000000007 */
.L_x_18:
[----:B------:R-:W-:Y:S05]  /*0220*/  BSYNC.RECONVERGENT B0 ;  /* 0x0000000000007941 */ /* 0x000fea0003800200 */
.L_x_16:
[----:B------:R-:W0:Y:S02]  /*0230*/  LDC.64 R4, c[0x0][0x380] ;  /* 0x0000e000ff047b82 */ /* 0x000e240000000a00 */
[----:B0-----:R-:W-:-:S05]  /*0240*/  IMAD.WIDE R2, R3, 0x4, R4 ;  /* 0x0000000403027825 */ /* 0x001fca00078e0204 */
[----:B------:R-:W-:Y:S01]  /*0250*/  STG.E desc[UR4][R2.64], R7 ;  /* 0x0000000702007986 */ /* 0x000fe2000c101904 */
[----:B------:R-:W-:Y:S05]  /*0260*/  EXIT ;  /* 0x000000000000794d */ /* 0x000fea0003800000 */
        .weak           $__internal_1_$__cuda_sm20_rcp_rn_f32_slowpath
        .type           $__internal_1_$__cuda_sm20_rcp_rn_f32_slowpath,@function
        .size           $__internal_1_$__cuda_sm20_rcp_rn_f32_slowpath,(.L_x_29 - $__internal_1_$__cuda_sm20_rcp_rn_f32_slowpath)
$__internal_1_$__cuda_sm20_rcp_rn_f32_slowpath:
[----:B------:R-:W-:Y:S01]  /*0270*/  IMAD.SHL.U32 R2, R0, 0x2, RZ ;  /* 0x0000000200027824 */ /* 0x000fe200078e00ff */
[----:B------:R-:W-:Y:S04]  /*0280*/  BSSY.RECONVERGENT B1, `(.L_x_19) ;  /* 0x0000030000017945 */ /* 0x000fe80003800200 */
        /* <DEDUP_REMOVED lines=13> */
.L_x_20:
[----:B------:R-:W-:-:S05]  /*0360*/  VIADD R5, R2, 0xffffff03 ;  /* 0xffffff0302057836 */ /* 0x000fca0000000000 */
[----:B------:R-:W-:-:S13]  /*0370*/  ISETP.GT.U32.AND P0, PT, R5, 0x1, PT ;  /* 0x000000010500780c */ /* 0x000fda0003f04070 */
[----:B------:R-:W-:Y:S05]  /*0380*/  @P0 BRA `(.L_x_22) ;  /* 0x0000000000780947 */ /* 0x000fea0003800000 */
[----:B------:R-:W-:Y:S01]  /*0390*/  LOP3.LUT R6, R0, 0x7fffff, RZ, 0xc0, !PT ;  /* 0x007fffff00067812 */ /* 0x000fe200078ec0ff */
[----:B------:R-:W-:-:S03]  /*03a0*/  IMAD.MOV.U32 R10, RZ, RZ, 0x3 ;  /* 0x00000003ff0a7424 */ /* 0x000fc600078e00ff */
[----:B------:R-:W-:Y:S02]  /*03b0*/  LOP3.LUT R6, R6, 0x3f800000, RZ, 0xfc, !PT ;  /* 0x3f80000006067812 */ /* 0x000fe400078efcff */
[----:B------:R-:W-:Y:S02]  /*03c0*/  SHF.L.U32 R11, R10, R5, RZ ;  /* 0x000000050a0b7219 */ /* 0x000fe400000006ff */
[----:B------:R-:W0:Y:S02]  /*03d0*/  MUFU.RCP R7, R6 ;  /* 0x0000000600077308 */ /* 0x000e240000001000 */
        /* <DEDUP_REMOVED lines=13> */
[----:B------:R-:W-:-:S04]  /*04b0*/  LOP3.LUT P2, RZ, R6, 0x2, RZ, 0xc0, !PT ;  /* 0x0000000206ff7812 */ /* 0x000fc8000784c0ff */
[----:B------:R-:W-:Y:S02]  /*04c0*/  PLOP3.LUT P0, PT, P0, P1, P2, 0xe0, 0x0 ;  /* 0x000000000000781c */ /* 0x000fe40000703c20 */
[----:B------:R-:W-:Y:S02]  /*04d0*/  LOP3.LUT P1, RZ, R0, 0x7fffff, RZ, 0xc0, !PT ;  /* 0x007fffff00ff7812 */ /* 0x000fe4000782c0ff */
[----:B------:R-:W-:-:S05]  /*04e0*/  SEL R5, RZ, 0x1, !P0 ;  /* 0x00000001ff057807 */ /* 0x000fca0004000000 */
[----:B------:R-:W-:-:S05]  /*04f0*/  IMAD.MOV R5, RZ, RZ, -R5 ;  /* 0x000000ffff057224 */ /* 0x000fca00078e0a05 */
[----:B------:R-:W-:Y:S02]  /*0500*/  ISETP.GE.AND P0, PT, R5, RZ, PT ;  /* 0x000000ff0500720c */ /* 0x000fe40003f06270 */
[----:B------:R-:W-:-:S04]  /*0510*/  IADD3 R5, PT, PT, R2, -0xfc, RZ ;  /* 0xffffff0402057810 */ /* 0x000fc80007ffe0ff */
[----:B------:R-:W-:-:S07]  /*0520*/  SHF.R.U32.HI R5, RZ, R5, R8 ;  /* 0x00000005ff057219 */ /* 0x000fce0000011608 */
[----:B------:R-:W-:-:S05]  /*0530*/  @!P0 VIADD R5, R5, 0x1 ;  /* 0x0000000105058836 */ /* 0x000fca0000000000 */
[----:B------:R-:W-:-:S04]  /*0540*/  @!P1 SHF.L.U32 R5, R5, 0x1, RZ ;  /* 0x0000000105059819 */ /* 0x000fc800000006ff */
[----:B------:R-:W-:Y:S01]  /*0550*/  LOP3.LUT R5, R5, 0x80000000, R0, 0xf8, !PT ;  /* 0x8000000005057812 */ /* 0x000fe200078ef800 */
[----:B------:R-:W-:Y:S06]  /*0560*/  BRA `(.L_x_21) ;  /* 0x0000000000047947 */ /* 0x000fec0003800000 */
.L_x_22:
[----:B------:R0:W1:Y:S02]  /*0570*/  MUFU.RCP R5, R0 ;  /* 0x0000000000057308 */ /* 0x0000640000001000 */
.L_x_21:
[----:B------:R-:W-:Y:S05]  /*0580*/  BSYNC.RECONVERGENT B1 ;  /* 0x0000000000017941 */ /* 0x000fea0003800200 */
.L_x_19:
[----:B-1----:R-:W-:Y:S02]  /*0590*/  IMAD.MOV.U32 R7, RZ, RZ, R5 ;  /* 0x000000ffff077224 */ /* 0x002fe400078e0005 */
[----:B------:R-:W-:-:S04]  /*05a0*/  HFMA2 R5, -RZ, RZ, 0, 0 ;  /* 0x00000000ff057431 */ /* 0x000fc800000001ff */
[----:B0-----:R-:W-:Y:S05]  /*05b0*/  RET.REL.NODEC R4 `(_Z10pw_sigmoidPfS_i) ;  /* 0xfffffff804907950 */ /* 0x001fea0003c3ffff */
.L_x_23:
        /* <DEDUP_REMOVED lines=12> */
.L_x_29:


//--------------------- .text._Z7pw_tanhPfS_i     --------------------------
	.section	.text._Z7pw_tanhPfS_i,"ax",@progbits
	.align	128
        .global         _Z7pw_tanhPfS_i
        .type           _Z7pw_tanhPfS_i,@function
        .size           _Z7pw_tanhPfS_i,(.L_x_32 - _Z7pw_tanhPfS_i)
        .other          _Z7pw_tanhPfS_i,@"STO_CUDA_ENTRY STV_DEFAULT"
_Z7pw_tanhPfS_i:
.text._Z7pw_tanhPfS_i:
        /* <DEDUP_REMOVED lines=9> */
[----:B------:R-:W1:Y:S07]  /*0090*/  LDCU.64 UR4, c[0x0][0x358] ;  /* 0x00006b00ff0477ac */ /* 0x000e6e0008000a00 */
[----:B------:R-:W2:Y:S01]  /*00a0*/  LDC.64 R4, c[0x0][0x380] ;  /* 0x0000e000ff047b82 */ /* 0x000ea20000000a00 */
[----:B0-----:R-:W-:-:S05]  /*00b0*/  IMAD.WIDE R2, R7, 0x4, R2 ;  /* 0x0000000407027825 */ /* 0x001fca00078e0202 */
[----:B-1----:R2:W3:Y:S01]  /*00c0*/  LDG.E R6, desc[UR4][R2.64] ;  /* 0x0000000402067981 */ /* 0x0024e2000c1e1900 */
[----:B------:R-:W-:Y:S01]  /*00d0*/  MOV R10, 0x3c80f082 ;  /* 0x3c80f082000a7802 */ /* 0x000fe20000000f00 */
[----:B------:R-:W-:Y:S02]  /*00e0*/  HFMA2 R9, -RZ, RZ, 1.875, 0 ;  /* 0x3f800000ff097431 */ /* 0x000fe400000001ff */
[----:B--2---:R-:W-:-:S04]  /*00f0*/  IMAD.WIDE R2, R7, 0x4, R4 ;  /* 0x0000000407027825 */ /* 0x004fc800078e0204 */
[C---:B---3--:R-:W-:Y:S01]  /*0100*/  FMUL R0, |R6|.reuse, 2.8853900432586669922 ;  /* 0x4038aa3b06007820 */ /* 0x048fe20000400200 */
[C---:B------:R-:W-:Y:S01]  /*0110*/  FMUL R11, R6.reuse, R6 ;  /* 0x00000006060b7220 */ /* 0x040fe20000400000 */
[C---:B------:R-:W-:Y:S02]  /*0120*/  FSETP.GE.AND P1, PT, |R6|.reuse, 0.60000002384185791016, PT ;  /* 0x3f19999a0600780b */ /* 0x040fe40003f26200 */
[----:B------:R-:W-:Y:S01]  /*0130*/  FSETP.GE.AND P0, PT, |R6|, 9.010913848876953125, PT ;  /* 0x41102cb40600780b */ /* 0x000fe20003f06200 */
[C---:B------:R-:W-:Y:S01]  /*0140*/  FFMA R10, R11.reuse, R10, -0.052303962409496307373 ;  /* 0xbd563cae0b0a7423 */ /* 0x040fe2000000000a */
[----:B------:R-:W0:Y:S02]  /*0150*/  MUFU.EX2 R0, R0 ;  /* 0x0000000000007308 */ /* 0x000e240000000800 */
[----:B0-----:R-:W-:Y:S01]  /*0160*/  FADD R8, R0, 1 ;  /* 0x3f80000000087421 */ /* 0x001fe20000000000 */
[----:B------:R-:W-:-:S04]  /*0170*/  FFMA R0, R11, R10, 0.1331529766321182251 ;  /* 0x3e0859410b007423 */ /* 0x000fc8000000000a */
[C---:B------:R-:W-:Y:S01]  /*0180*/  FFMA R0, R11.reuse, R0, -0.33332768082618713379 ;  /* 0xbeaaa9ed0b007423 */ /* 0x040fe20000000000 */
[----:B------:R-:W0:Y:S03]  /*0190*/  MUFU.RCP R8, R8 ;  /* 0x0000000800087308 */ /* 0x000e260000001000 */
[----:B------:R-:W-:Y:S01]  /*01a0*/  FFMA R11, R11, R0, RZ ;  /* 0x000000000b0b7223 */ /* 0x000fe200000000ff */
[----:B0-----:R-:W-:-:S05]  /*01b0*/  FFMA R9, R8, -2, R9 ;  /* 0xc000000008097823 */ /* 0x001fca0000000009 */
[----:B------:R-:W-:-:S04]  /*01c0*/  FSEL R9, R9, 1, !P0 ;  /* 0x3f80000009097808 */ /* 0x000fc80004000000 */
[--C-:B------:R-:W-:Y:S01]  /*01d0*/  LOP3.LUT R9, R9, 0x80000000, R6.reuse, 0xb8, !PT ;  /* 0x8000000009097812 */ /* 0x100fe200078eb806 */
[----:B------:R-:W-:-:S05]  /*01e0*/  @!P1 FFMA R9, R6, R11, R6 ;  /* 0x0000000b06099223 */ /* 0x000fca0000000006 */
[----:B------:R-:W-:Y:S01]  /*01f0*/  STG.E desc[UR4][R2.64], R9 ;  /* 0x0000000902007986 */ /* 0x000fe2000c101904 */
[----:B------:R-:W-:Y:S05]  /*0200*/  EXIT ;  /* 0x000000000000794d */ /* 0x000fea0003800000 */
.L_x_24:
        /* <DEDUP_REMOVED lines=15> */
.L_x_32:


//--------------------- .text._Z9pw_vecMulPfS_S_i --------------------------
	.section	.text._Z9pw_vecMulPfS_S_i,"ax",@progbits
	.align	128
        .global         _Z9pw_vecMulPfS_S_i
        .type           _Z9pw_vecMulPfS_S_i,@function
        .size           _Z9pw_vecMulPfS_S_i,(.L_x_33 - _Z9pw_vecMulPfS_S_i)
        .other          _Z9pw_vecMulPfS_S_i,@"STO_CUDA_ENTRY STV_DEFAULT"
_Z9pw_vecMulPfS_S_i:
.text._Z9pw_vecMulPfS_S_i:
        /* <DEDUP_REMOVED lines=10> */
[----:B------:R-:W2:Y:S08]  /*00a0*/  LDC.64 R4, c[0x0][0x390] ;  /* 0x0000e400ff047b82 */ /* 0x000eb00000000a00 */
[----:B------:R-:W3:Y:S01]  /*00b0*/  LDC.64 R6, c[0x0][0x380] ;  /* 0x0000e000ff067b82 */ /* 0x000ee20000000a00 */
[----:B0-----:R-:W-:-:S06]  /*00c0*/  IMAD.WIDE R2, R9, 0x4, R2 ;  /* 0x0000000409027825 */ /* 0x001fcc00078e0202 */
[----:B-1----:R-:W4:Y:S01]  /*00d0*/  LDG.E R2, desc[UR4][R2.64] ;  /* 0x0000000402027981 */ /* 0x002f22000c1e1900 */
[----:B--2---:R-:W-:-:S06]  /*00e0*/  IMAD.WIDE R4, R9, 0x4, R4 ;  /* 0x0000000409047825 */ /* 0x004fcc00078e0204 */
[----:B------:R-:W4:Y:S01]  /*00f0*/  LDG.E R5, desc[UR4][R4.64] ;  /* 0x0000000404057981 */ /* 0x000f22000c1e1900 */
[----:B---3--:R-:W-:-:S04]  /*0100*/  IMAD.WIDE R6, R9, 0x4, R6 ;  /* 0x0000000409067825 */ /* 0x008fc800078e0206 */
[----:B----4-:R-:W-:-:S05]  /*0110*/  FMUL R9, R2, R5 ;  /* 0x0000000502097220 */ /* 0x010fca0000400000 */
[----:B------:R-:W-:Y:S01]  /*0120*/  STG.E desc[UR4][R6.64], R9 ;  /* 0x0000000906007986 */ /* 0x000fe2000c101904 */
[----:B------:R-:W-:Y:S05]  /*0130*/  EXIT ;  /* 0x000000000000794d */ /* 0x000fea0003800000 */
.L_x_25:
        /* <DEDUP_REMOVED lines=12> */
.L_x_33:


//--------------------- .text._Z9pw_vecAddPfS_S_i --------------------------
	.section	.text._Z9pw_vecAddPfS_S_i,"ax",@progbits
	.align	128
        .global         _Z9pw_vecAddPfS_S_i
        .type           _Z9pw_vecAddPfS_S_i,@function
        .size           _Z9pw_vecAddPfS_S_i,(.L_x_34 - _Z9pw_vecAddPfS_S_i)
        .other          _Z9pw_vecAddPfS_S_i,@"STO_CUDA_ENTRY STV_DEFAULT"
_Z9pw_vecAddPfS_S_i:
.text._Z9pw_vecAddPfS_S_i:
        /* <DEDUP_REMOVED lines=17> */
[----:B----4-:R-:W-:-:S05]  /*0110*/  FADD R9, R2, R5 ;  /* 0x0000000502097221 */ /* 0x010fca0000000000 */
[----:B------:R-:W-:Y:S01]  /*0120*/  STG.E desc[UR4][R6.64], R9 ;  /* 0x0000000906007986 */ /* 0x000fe2000c101904 */
[----:B------:R-:W-:Y:S05]  /*0130*/  EXIT ;  /* 0x000000000000794d */ /* 0x000fea0003800000 */
.L_x_26:
        /* <DEDUP_REMOVED lines=12> */
.L_x_34:


//--------------------- .text._Z10pw_biasAddPfS_ii --------------------------
	.section	.text._Z10pw_biasAddPfS_ii,"ax",@progbits
	.align	128
        .global         _Z10pw_biasAddPfS_ii
        .type           _Z10pw_biasAddPfS_ii,@function
        .size           _Z10pw_biasAddPfS_ii,(.L_x_35 - _Z10pw_biasAddPfS_ii)
        .other          _Z10pw_biasAddPfS_ii,@"STO_CUDA_ENTRY STV_DEFAULT"
_Z10pw_biasAddPfS_ii:
.text._Z10pw_biasAddPfS_ii:
        /* <DEDUP_REMOVED lines=8> */
[----:B------:R-:W0:Y:S01]  /*0080*/  LDC R6, c[0x0][0x394] ;  /* 0x0000e500ff067b82 */ /* 0x000e220000000800 */
[----:B------:R-:W-:Y:S01]  /*0090*/  ISETP.GE.AND P2, PT, R7, RZ, PT ;  /* 0x000000ff0700720c */ /* 0x000fe20003f46270 */
[----:B------:R-:W1:Y:S01]  /*00a0*/  LDCU.64 UR4, c[0x0][0x358] ;  /* 0x00006b00ff0477ac */ /* 0x000e620008000a00 */
[----:B0-----:R-:W-:-:S04]  /*00b0*/  IABS R9, R6 ;  /* 0x0000000600097213 */ /* 0x001fc80000000000 */
[----:B------:R-:W0:Y:S08]  /*00c0*/  I2F.RP R0, R9 ;  /* 0x0000000900007306 */ /* 0x000e300000209400 */
[----:B0-----:R-:W0:Y:S02]  /*00d0*/  MUFU.RCP R0, R0 ;  /* 0x0000000000007308 */ /* 0x001e240000001000 */
[----:B0-----:R-:W-:-:S06]  /*00e0*/  IADD3 R2, PT, PT, R0, 0xffffffe, RZ ;  /* 0x0ffffffe00027810 */ /* 0x001fcc0007ffe0ff */
[----:B------:R0:W2:Y:S02]  /*00f0*/  F2I.FTZ.U32.TRUNC.NTZ R3, R2 ;  /* 0x0000000200037305 */ /* 0x0000a4000021f000 */
[----:B0-----:R-:W-:Y:S01]  /*0100*/  IMAD.MOV.U32 R2, RZ, RZ, RZ ;  /* 0x000000ffff027224 */ /* 0x001fe200078e00ff */
[----:B--2---:R-:W-:-:S05]  /*0110*/  IADD3 R4, PT, PT, RZ, -R3, RZ ;  /* 0x80000003ff047210 */ /* 0x004fca0007ffe0ff */
[----:B------:R-:W-:Y:S01]  /*0120*/  IMAD R5, R4, R9, RZ ;  /* 0x0000000904057224 */ /* 0x000fe200078e02ff */
[----:B------:R-:W-:-:S03]  /*0130*/  IABS R4, R7 ;  /* 0x0000000700047213 */ /* 0x000fc60000000000 */
[----:B------:R-:W-:-:S06]  /*0140*/  IMAD.HI.U32 R3, R3, R5, R2 ;  /* 0x0000000503037227 */ /* 0x000fcc00078e0002 */
[----:B------:R-:W-:-:S05]  /*0150*/  IMAD.HI.U32 R3, R3, R4, RZ ;  /* 0x0000000403037227 */ /* 0x000fca00078e00ff */
[----:B------:R-:W-:-:S05]  /*0160*/  IADD3 R3, PT, PT, -R3, RZ, RZ ;  /* 0x000000ff03037210 */ /* 0x000fca0007ffe1ff */
[C---:B------:R-:W-:Y:S02]  /*0170*/  IMAD R0, R9.reuse, R3, R4 ;  /* 0x0000000309007224 */ /* 0x040fe400078e0204 */
[----:B------:R-:W0:Y:S03]  /*0180*/  LDC.64 R2, c[0x0][0x388] ;  /* 0x0000e200ff027b82 */ /* 0x000e260000000a00 */
[----:B------:R-:W-:-:S05]  /*0190*/  ISETP.GT.U32.AND P0, PT, R9, R0, PT ;  /* 0x000000000900720c */ /* 0x000fca0003f04070 */
[----:B------:R-:W2:Y:S08]  /*01a0*/  LDC.64 R4, c[0x0][0x380] ;  /* 0x0000e000ff047b82 */ /* 0x000eb00000000a00 */
[----:B------:R-:W-:Y:S01]  /*01b0*/  @!P0 IMAD.IADD R0, R0, 0x1, -R9 ;  /* 0x0000000100008824 */ /* 0x000fe200078e0a09 */
[----:B------:R-:W-:-:S04]  /*01c0*/  ISETP.NE.AND P0, PT, R6, RZ, PT ;  /* 0x000000ff0600720c */ /* 0x000fc80003f05270 */
[----:B------:R-:W-:Y:S01]  /*01d0*/  ISETP.GT.U32.AND P1, PT, R9, R0, PT ;  /* 0x000000000900720c */ /* 0x000fe20003f24070 */
[----:B--2---:R-:W-:-:S12]  /*01e0*/  IMAD.WIDE R4, R7, 0x4, R4 ;  /* 0x0000000407047825 */ /* 0x004fd800078e0204 */
[----:B------:R-:W-:Y:S01]  /*01f0*/  @!P1 IADD3 R0, PT, PT, R0, -R9, RZ ;  /* 0x8000000900009210 */ /* 0x000fe20007ffe0ff */
[----:B-1----:R-:W2:Y:S04]  /*0200*/  LDG.E R7, desc[UR4][R4.64] ;  /* 0x0000000404077981 */ /* 0x002ea8000c1e1900 */
[----:B------:R-:W-:Y:S01]  /*0210*/  @!P2 IMAD.MOV R0, RZ, RZ, -R0 ;  /* 0x000000ffff00a224 */ /* 0x000fe200078e0a00 */
[----:B------:R-:W-:-:S05]  /*0220*/  @!P0 LOP3.LUT R0, RZ, R6, RZ, 0x33, !PT ;  /* 0x00000006ff008212 */ /* 0x000fca00078e33ff */
[----:B0-----:R-:W-:-:S06]  /*0230*/  IMAD.WIDE R2, R0, 0x4, R2 ;  /* 0x0000000400027825 */ /* 0x001fcc00078e0202 */
[----:B------:R-:W2:Y:S02]  /*0240*/  LDG.E R2, desc[UR4][R2.64] ;  /* 0x0000000402027981 */ /* 0x000ea4000c1e1900 */
[----:B--2---:R-:W-:-:S05]  /*0250*/  FADD R7, R2, R7 ;  /* 0x0000000702077221 */ /* 0x004fca0000000000 */
[----:B------:R-:W-:Y:S01]  /*0260*/  STG.E desc[UR4][R4.64], R7 ;  /* 0x0000000704007986 */ /* 0x000fe2000c101904 */
[----:B------:R-:W-:Y:S05]  /*0270*/  EXIT ;  /* 0x000000000000794d */ /* 0x000fea0003800000 */
.L_x_27:
        /* <DEDUP_REMOVED lines=16> */
.L_x_35:


//--------------------- .nv.shared.reserved.0     --------------------------
	.section	.nv.shared.reserved.0,"aw",@nobits
	.weak		__nv_reservedSMEM_offset_0_alias
	.size		__nv_reservedSMEM_offset_0_alias, 0, 64
	.other		__nv_reservedSMEM_offset_0_alias,@"STO_CUDA_RESERVED_SHARED STV_DEFAULT"
__nv_reservedSMEM_offset_0_alias:
	.zero		0
	.zero		64


//--------------------- .nv.constant0._Z15LSTM_unit_fusediiPfS_S_S_S_S_S_b --------------------------
	.section	.nv.constant0._Z15LSTM_unit_fusediiPfS_S_S_S_S_S_b,"a",@progbits
	.sectionflags	@""
	.align	4
.nv.constant0._Z15LSTM_unit_fusediiPfS_S_S_S_S_S_b:
	.zero		961


//--------------------- .nv.constant0._Z10pw_sigmoidPfS_i --------------------------
	.section	.nv.constant0._Z10pw_sigmoidPfS_i,"a",@progbits
	.sectionflags	@""
	.align	4
.nv.constant0._Z10pw_sigmoidPfS_i:
	.zero		916


//--------------------- .nv.constant0._Z7pw_tanhPfS_i --------------------------
	.section	.nv.constant0._Z7pw_tanhPfS_i,"a",@progbits
	.sectionflags	@""
	.align	4
.nv.constant0._Z7pw_tanhPfS_i:
	.zero		916


//--------------------- .nv.constant0._Z9pw_vecMulPfS_S_i --------------------------
	.section	.nv.constant0._Z9pw_vecMulPfS_S_i,"a",@progbits
	.sectionflags	@""
	.align	4
.nv.constant0._Z9pw_vecMulPfS_S_i:
	.zero		924


//--------------------- .nv.constant0._Z9pw_vecAddPfS_S_i --------------------------
	.section	.nv.constant0._Z9pw_vecAddPfS_S_i,"a",@progbits
	.sectionflags	@""
	.align	4
.nv.constant0._Z9pw_vecAddPfS_S_i:
	.zero		924


//--------------------- .nv.constant0._Z10pw_biasAddPfS_ii --------------------------
	.section	.nv.constant0._Z10pw_biasAddPfS_ii,"a",@progbits
	.sectionflags	@""
	.align	4
.nv.constant0._Z10pw_biasAddPfS_ii:
	.zero		920


//--------------------- SYMBOLS --------------------------

	.type		.nv.reservedSmem.offset0,@object
	.size		.nv.reservedSmem.offset0,0x4
